def attn_fwd(
    Q,
    K,
    V,
    Out,
    Lse,
    sm_scale,
    stride_qz,
    stride_qh,
    stride_qm,
    stride_qk,
    stride_kz,
    stride_kh,
    stride_kn,
    stride_kk,
    stride_vz,
    stride_vh,
    stride_vn,
    stride_vk,
    stride_oz,
    stride_oh,
    stride_om,
    stride_ok,
    seqlen_q,
    seqlen_k,
    BLOCK_M: tl.constexpr,
    BLOCK_N: tl.constexpr,
    HEAD_DIM: tl.constexpr,
    CAUSAL: tl.constexpr,
):
    start_m = tl.program_id(0)
    off_hz = tl.program_id(1)
    q_off = off_hz * stride_qh
    k_off = off_hz * stride_kh
    v_off = off_hz * stride_vh
    offs_m = start_m * BLOCK_M + tl.arange(0, BLOCK_M)
    offs_d = tl.arange(0, HEAD_DIM)
    offs_n = tl.arange(0, BLOCK_N)
    q_ptrs = Q + q_off + offs_m[:, None] * stride_qm + offs_d[None, :] * stride_qk
    k_ptrs = K + k_off + offs_d[:, None] * stride_kk + offs_n[None, :] * stride_kn
    v_ptrs = V + v_off + offs_n[:, None] * stride_vn + offs_d[None, :] * stride_vk
    m_i = tl.full([BLOCK_M], float("-inf"), dtype=tl.float32)
    l_i = tl.zeros([BLOCK_M], dtype=tl.float32) + 1.0
    acc = tl.zeros([BLOCK_M, HEAD_DIM], dtype=tl.float32)
    q = tl.load(q_ptrs)
    acc, l_i, m_i = _attn_fwd_inner(
        acc,
        l_i,
        m_i,
        q,
        k_ptrs,
        v_ptrs,
        sm_scale,
        stride_kn,
        stride_vn,
        start_m,
        seqlen_k,
        BLOCK_M,
        BLOCK_N,
        HEAD_DIM,
        CAUSAL,
    )
    acc = acc / l_i[:, None]
    lse = m_i + tl.math.log2(l_i) / 1.4426950408889634
    o_ptrs = (
        Out
        + off_hz * stride_oh
        + offs_m[:, None] * stride_om
        + offs_d[None, :] * stride_ok
    )
    tl.store(o_ptrs, acc.to(Out.dtype.element_ty))
    tl.store(Lse + off_hz * seqlen_q + offs_m, lse)

# config = {"BLOCK_M": 32, "BLOCK_N": 32, "HEAD_DIM": 512, "arch": "sm_100", "causal": true, "dtype": "fp16", "num_stages": 4, "num_warps": 8}
# arch = sm_100


// ===== COMPILED SASS (sm_100a) =====

	.target	sm_100a

	.elftype	@"ET_EXEC"


//--------------------- .note.nv.tkinfo           --------------------------
	.section	.note.nv.tkinfo,"",@"SHT_NOTE"
	.sectionflags	@"SHF_NOTE_NV_TKINFO"
	.tkinfo
        /*0018*/ 	.word	0x00000081
        /*0030*/ 	.string	""
        /*0030*/ 	.string	"ptxas-blackwell"
        /*0030*/ 	.string	"Cuda compilation tools, release 12.9, V12.9.86"
        /*0030*/ 	.string	"Build cuda_12.9.r12.9/compiler.36037853_0"
        /*0030*/ 	.string	"-v  -suppress-debug-info  -lineinfo  -arch sm_100a "



//--------------------- .note.nv.cuver            --------------------------
	.section	.note.nv.cuver,"",@"SHT_NOTE"
	.sectionflags	@"SHF_NOTE_NV_CUVER"
        /*0018*/ 	.short	0x0001
        /*001a*/ 	.short	0x0064
        /*001c*/ 	.short	0x0001
        /*001e*/ 	.short	0x0000
        /*0020*/ 	.short	0x0001
        /*0022*/ 	.short	0x0000


//--------------------- .nv.info                  --------------------------
	.section	.nv.info,"",@"SHT_CUDA_INFO"
	.align	4


	//----- nvinfo : EIATTR_REGCOUNT
	.align		4
        /*0000*/ 	.byte	0x04, 0x2f
        /*0002*/ 	.short	(.L_2 - .L_1)
	.align		4
.L_1:
        /*0004*/ 	.word	index@(attn_fwd)
        /*0008*/ 	.word	0x000000ff


	//----- nvinfo : EIATTR_FRAME_SIZE
	.align		4
.L_2:
        /*000c*/ 	.byte	0x04, 0x11
        /*000e*/ 	.short	(.L_4 - .L_3)
	.align		4
.L_3:
        /*0010*/ 	.word	index@(attn_fwd)
        /*0014*/ 	.word	0x00000288


	//----- nvinfo : EIATTR_MIN_STACK_SIZE
	.align		4
.L_4:
        /*0018*/ 	.byte	0x04, 0x12
        /*001a*/ 	.short	(.L_6 - .L_5)
	.align		4
.L_5:
        /*001c*/ 	.word	index@(attn_fwd)
        /*0020*/ 	.word	0x00000288
.L_6:


//--------------------- .nv.info.attn_fwd         --------------------------
	.section	.nv.info.attn_fwd,"",@"SHT_CUDA_INFO"
	.sectionflags	@""
	.align	4


	//----- nvinfo : EIATTR_CUDA_API_VERSION
	.align		4
        /*0000*/ 	.byte	0x04, 0x37
        /*0002*/ 	.short	(.L_8 - .L_7)
.L_7:
        /*0004*/ 	.word	0x00000081


	//----- nvinfo : EIATTR_KPARAM_INFO
	.align		4
.L_8:
        /*0008*/ 	.byte	0x04, 0x17
        /*000a*/ 	.short	(.L_10 - .L_9)
.L_9:
        /*000c*/ 	.word	0x00000000
        /*0010*/ 	.short	0x0019
        /*0012*/ 	.short	0x0080
        /*0014*/ 	.byte	0x00, 0xf4, 0x21, 0x00


	//----- nvinfo : EIATTR_KPARAM_INFO
	.align		4
.L_10:
        /*0018*/ 	.byte	0x04, 0x17
        /*001a*/ 	.short	(.L_12 - .L_11)
.L_11:
        /*001c*/ 	.word	0x00000000
        /*0020*/ 	.short	0x0018
        /*0022*/ 	.short	0x0078
        /*0024*/ 	.byte	0x00, 0xf4, 0x21, 0x00


	//----- nvinfo : EIATTR_KPARAM_INFO
	.align		4
.L_12:
        /*0028*/ 	.byte	0x04, 0x17
        /*002a*/ 	.short	(.L_14 - .L_13)
.L_13:
        /*002c*/ 	.word	0x00000000
        /*0030*/ 	.short	0x0017
        /*0032*/ 	.short	0x0070
        /*0034*/ 	.byte	0x00, 0xf0, 0x11, 0x00


	//----- nvinfo : EIATTR_KPARAM_INFO
	.align		4
.L_14:
        /*0038*/ 	.byte	0x04, 0x17
        /*003a*/ 	.short	(.L_16 - .L_15)
.L_15:
        /*003c*/ 	.word	0x00000000
        /*0040*/ 	.short	0x0016
        /*0042*/ 	.short	0x006c
        /*0044*/ 	.byte	0x00, 0xf0, 0x11, 0x00


	//----- nvinfo : EIATTR_KPARAM_INFO
	.align		4
.L_16:
        /*0048*/ 	.byte	0x04, 0x17
        /*004a*/ 	.short	(.L_18 - .L_17)
.L_17:
        /*004c*/ 	.word	0x00000000
        /*0050*/ 	.short	0x0015
        /*0052*/ 	.short	0x0068
        /*0054*/ 	.byte	0x00, 0xf0, 0x11, 0x00


	//----- nvinfo : EIATTR_KPARAM_INFO
	.align		4
.L_18:
        /*0058*/ 	.byte	0x04, 0x17
        /*005a*/ 	.short	(.L_20 - .L_19)
.L_19:
        /*005c*/ 	.word	0x00000000
        /*0060*/ 	.short	0x0014
        /*0062*/ 	.short	0x0064
        /*0064*/ 	.byte	0x00, 0xf0, 0x11, 0x00


	//----- nvinfo : EIATTR_KPARAM_INFO
	.align		4
.L_20:
        /*0068*/ 	.byte	0x04, 0x17
        /*006a*/ 	.short	(.L_22 - .L_21)
.L_21:
        /*006c*/ 	.word	0x00000000
        /*0070*/ 	.short	0x0013
        /*0072*/ 	.short	0x0060
        /*0074*/ 	.byte	0x00, 0xf0, 0x11, 0x00


	//----- nvinfo : EIATTR_KPARAM_INFO
	.align		4
.L_22:
        /*0078*/ 	.byte	0x04, 0x17
        /*007a*/ 	.short	(.L_24 - .L_23)
.L_23:
        /*007c*/ 	.word	0x00000000
        /*0080*/ 	.short	0x0012
        /*0082*/ 	.short	0x005c
        /*0084*/ 	.byte	0x00, 0xf0, 0x11, 0x00


	//----- nvinfo : EIATTR_KPARAM_INFO
	.align		4
.L_24:
        /*0088*/ 	.byte	0x04, 0x17
        /*008a*/ 	.short	(.L_26 - .L_25)
.L_25:
        /*008c*/ 	.word	0x00000000
        /*0090*/ 	.short	0x0011
        /*0092*/ 	.short	0x0058
        /*0094*/ 	.byte	0x00, 0xf0, 0x11, 0x00


	//----- nvinfo : EIATTR_KPARAM_INFO
	.align		4
.L_26:
        /*0098*/ 	.byte	0x04, 0x17
        /*009a*/ 	.short	(.L_28 - .L_27)
.L_27:
        /*009c*/ 	.word	0x00000000
        /*00a0*/ 	.short	0x0010
        /*00a2*/ 	.short	0x0054
        /*00a4*/ 	.byte	0x00, 0xf0, 0x11, 0x00


	//----- nvinfo : EIATTR_KPARAM_INFO
	.align		4
.L_28:
        /*00a8*/ 	.byte	0x04, 0x17
        /*00aa*/ 	.short	(.L_30 - .L_29)
.L_29:
        /*00ac*/ 	.word	0x00000000
        /*00b0*/ 	.short	0x000f
        /*00b2*/ 	.short	0x0050
        /*00b4*/ 	.byte	0x00, 0xf0, 0x11, 0x00


	//----- nvinfo : EIATTR_KPARAM_INFO
	.align		4
.L_30:
        /*00b8*/ 	.byte	0x04, 0x17
        /*00ba*/ 	.short	(.L_32 - .L_31)
.L_31:
        /*00bc*/ 	.word	0x00000000
        /*00c0*/ 	.short	0x000e
        /*00c2*/ 	.short	0x004c
        /*00c4*/ 	.byte	0x00, 0xf0, 0x11, 0x00


	//----- nvinfo : EIATTR_KPARAM_INFO
	.align		4
.L_32:
        /*00c8*/ 	.byte	0x04, 0x17
        /*00ca*/ 	.short	(.L_34 - .L_33)
.L_33:
        /*00cc*/ 	.word	0x00000000
        /*00d0*/ 	.short	0x000d
        /*00d2*/ 	.short	0x0048
        /*00d4*/ 	.byte	0x00, 0xf0, 0x11, 0x00


	//----- nvinfo : EIATTR_KPARAM_INFO
	.align		4
.L_34:
        /*00d8*/ 	.byte	0x04, 0x17
        /*00da*/ 	.short	(.L_36 - .L_35)
.L_35:
        /*00dc*/ 	.word	0x00000000
        /*00e0*/ 	.short	0x000c
        /*00e2*/ 	.short	0x0044
        /*00e4*/ 	.byte	0x00, 0xf0, 0x11, 0x00


	//----- nvinfo : EIATTR_KPARAM_INFO
	.align		4
.L_36:
        /*00e8*/ 	.byte	0x04, 0x17
        /*00ea*/ 	.short	(.L_38 - .L_37)
.L_37:
        /*00ec*/ 	.word	0x00000000
        /*00f0*/ 	.short	0x000b
        /*00f2*/ 	.short	0x0040
        /*00f4*/ 	.byte	0x00, 0xf0, 0x11, 0x00


	//----- nvinfo : EIATTR_KPARAM_INFO
	.align		4
.L_38:
        /*00f8*/ 	.byte	0x04, 0x17
        /*00fa*/ 	.short	(.L_40 - .L_39)
.L_39:
        /*00fc*/ 	.word	0x00000000
        /*0100*/ 	.short	0x000a
        /*0102*/ 	.short	0x003c
        /*0104*/ 	.byte	0x00, 0xf0, 0x11, 0x00


	//----- nvinfo : EIATTR_KPARAM_INFO
	.align		4
.L_40:
        /*0108*/ 	.byte	0x04, 0x17
        /*010a*/ 	.short	(.L_42 - .L_41)
.L_41:
        /*010c*/ 	.word	0x00000000
        /*0110*/ 	.short	0x0009
        /*0112*/ 	.short	0x0038
        /*0114*/ 	.byte	0x00, 0xf0, 0x11, 0x00


	//----- nvinfo : EIATTR_KPARAM_INFO
	.align		4
.L_42:
        /*0118*/ 	.byte	0x04, 0x17
        /*011a*/ 	.short	(.L_44 - .L_43)
.L_43:
        /*011c*/ 	.word	0x00000000
        /*0120*/ 	.short	0x0008
        /*0122*/ 	.short	0x0034
        /*0124*/ 	.byte	0x00, 0xf0, 0x11, 0x00


	//----- nvinfo : EIATTR_KPARAM_INFO
	.align		4
.L_44:
        /*0128*/ 	.byte	0x04, 0x17
        /*012a*/ 	.short	(.L_46 - .L_45)
.L_45:
        /*012c*/ 	.word	0x00000000
        /*0130*/ 	.short	0x0007
        /*0132*/ 	.short	0x0030
        /*0134*/ 	.byte	0x00, 0xf0, 0x11, 0x00


	//----- nvinfo : EIATTR_KPARAM_INFO
	.align		4
.L_46:
        /*0138*/ 	.byte	0x04, 0x17
        /*013a*/ 	.short	(.L_48 - .L_47)
.L_47:
        /*013c*/ 	.word	0x00000000
        /*0140*/ 	.short	0x0006
        /*0142*/ 	.short	0x002c
        /*0144*/ 	.byte	0x00, 0xf0, 0x11, 0x00


	//----- nvinfo : EIATTR_KPARAM_INFO
	.align		4
.L_48:
        /*0148*/ 	.byte	0x04, 0x17
        /*014a*/ 	.short	(.L_50 - .L_49)
.L_49:
        /*014c*/ 	.word	0x00000000
        /*0150*/ 	.short	0x0005
        /*0152*/ 	.short	0x0028
        /*0154*/ 	.byte	0x00, 0xf0, 0x11, 0x00


	//----- nvinfo : EIATTR_KPARAM_INFO
	.align		4
.L_50:
        /*0158*/ 	.byte	0x04, 0x17
        /*015a*/ 	.short	(.L_52 - .L_51)
.L_51:
        /*015c*/ 	.word	0x00000000
        /*0160*/ 	.short	0x0004
        /*0162*/ 	.short	0x0020
        /*0164*/ 	.byte	0x00, 0xf4, 0x21, 0x00


	//----- nvinfo : EIATTR_KPARAM_INFO
	.align		4
.L_52:
        /*0168*/ 	.byte	0x04, 0x17
        /*016a*/ 	.short	(.L_54 - .L_53)
.L_53:
        /*016c*/ 	.word	0x00000000
        /*0170*/ 	.short	0x0003
        /*0172*/ 	.short	0x0018
        /*0174*/ 	.byte	0x00, 0xf4, 0x21, 0x00


	//----- nvinfo : EIATTR_KPARAM_INFO
	.align		4
.L_54:
        /*0178*/ 	.byte	0x04, 0x17
        /*017a*/ 	.short	(.L_56 - .L_55)
.L_55:
        /*017c*/ 	.word	0x00000000
        /*0180*/ 	.short	0x0002
        /*0182*/ 	.short	0x0010
        /*0184*/ 	.byte	0x00, 0xf4, 0x21, 0x00


	//----- nvinfo : EIATTR_KPARAM_INFO
	.align		4
.L_56:
        /*0188*/ 	.byte	0x04, 0x17
        /*018a*/ 	.short	(.L_58 - .L_57)
.L_57:
        /*018c*/ 	.word	0x00000000
        /*0190*/ 	.short	0x0001
        /*0192*/ 	.short	0x0008
        /*0194*/ 	.byte	0x00, 0xf4, 0x21, 0x00


	//----- nvinfo : EIATTR_KPARAM_INFO
	.align		4
.L_58:
        /*0198*/ 	.byte	0x04, 0x17
        /*019a*/ 	.short	(.L_60 - .L_59)
.L_59:
        /*019c*/ 	.word	0x00000000
        /*01a0*/ 	.short	0x0000
        /*01a2*/ 	.short	0x0000
        /*01a4*/ 	.byte	0x00, 0xf4, 0x21, 0x00


	//----- nvinfo : EIATTR_SPARSE_MMA_MASK
	.align		4
.L_60:
        /*01a8*/ 	.byte	0x03, 0x50
        /*01aa*/ 	.short	0x0000


	//----- nvinfo : EIATTR_MAXREG_COUNT
	.align		4
        /*01ac*/ 	.byte	0x03, 0x1b
        /*01ae*/ 	.short	0x00ff


	//----- nvinfo : EIATTR_NUM_BARRIERS
	.align		4
        /*01b0*/ 	.byte	0x02, 0x4c
        /*01b2*/ 	.byte	0x01
	.zero		1


	//----- nvinfo : EIATTR_ANNOTATIONS
	.align		4
        /*01b4*/ 	.byte	0x04, 0x55
        /*01b6*/ 	.short	(.L_62 - .L_61)


	//   ....[0]....
.L_61:
        /*01b8*/ 	.word	0x00000001
        /*01bc*/ 	.byte	0xf0, 0x1d, 0x00, 0x00, 0x01, 0x00, 0x00, 0x00, 0x30, 0x1e, 0x00, 0x00, 0x01, 0x00, 0x00, 0x00
        /* <DEDUP_REMOVED lines=79> */
        /*06bc*/ 	.byte	0x00, 0x5a, 0x00, 0x00, 0x01, 0x00, 0x00, 0x00, 0x20, 0x5a, 0x00, 0x00


	//----- nvinfo : EIATTR_COOP_GROUP_MASK_REGIDS
	.align		4
.L_62:
        /*06c8*/ 	.byte	0x04, 0x29
        /*06ca*/ 	.short	(.L_64 - .L_63)


	//   ....[0]....
.L_63:
        /*06cc*/ 	.word	0xffffffff


	//   ....[1]....
        /*06d0*/ 	.word	0xffffffff


	//   ....[2]....
        /*06d4*/ 	.word	0xffffffff


	//   ....[3]....
        /*06d8*/ 	.word	0xffffffff


	//   ....[4]....
        /*06dc*/ 	.word	0xffffffff


	//   ....[5]....
        /*06e0*/ 	.word	0xffffffff


	//   ....[6]....
        /*06e4*/ 	.word	0xffffffff


	//   ....[7]....
        /*06e8*/ 	.word	0xffffffff


	//   ....[8]....
        /*06ec*/ 	.word	0xffffffff


	//   ....[9]....
        /*06f0*/ 	.word	0xffffffff


	//   ....[10]....
        /*06f4*/ 	.word	0xffffffff


	//   ....[11]....
        /*06f8*/ 	.word	0xffffffff


	//   ....[12]....
        /*06fc*/ 	.word	0xffffffff


	//   ....[13]....
        /*0700*/ 	.word	0xffffffff


	//   ....[14]....
        /*0704*/ 	.word	0xffffffff


	//   ....[15]....
        /*0708*/ 	.word	0xffffffff


	//   ....[16]....
        /*070c*/ 	.word	0xffffffff


	//   ....[17]....
        /*0710*/ 	.word	0xffffffff


	//   ....[18]....
        /*0714*/ 	.word	0xffffffff


	//   ....[19]....
        /*0718*/ 	.word	0xffffffff


	//----- nvinfo : EIATTR_COOP_GROUP_INSTR_OFFSETS
	.align		4
.L_64:
        /*071c*/ 	.byte	0x04, 0x28
        /*071e*/ 	.short	(.L_66 - .L_65)


	//   ....[0]....
.L_65:
        /*0720*/ 	.word	0x00005220


	//   ....[1]....
        /*0724*/ 	.word	0x000052b0


	//   ....[2]....
        /*0728*/ 	.word	0x000052e0


	//   ....[3]....
        /*072c*/ 	.word	0x000052f0


	//   ....[4]....
        /*0730*/ 	.word	0x00005310


	//   ....[5]....
        /*0734*/ 	.word	0x00005330


	//   ....[6]....
        /*0738*/ 	.word	0x00005360


	//   ....[7]....
        /*073c*/ 	.word	0x00005370


	//   ....[8]....
        /*0740*/ 	.word	0x00005530


	//   ....[9]....
        /*0744*/ 	.word	0x00005550


	//   ....[10]....
        /*0748*/ 	.word	0x000057d0


	//   ....[11]....
        /*074c*/ 	.word	0x000057e0


	//   ....[12]....
        /*0750*/ 	.word	0x00005800


	//   ....[13]....
        /*0754*/ 	.word	0x00005810


	//   ....[14]....
        /*0758*/ 	.word	0x00005860


	//   ....[15]....
        /*075c*/ 	.word	0x00005870


	//   ....[16]....
        /*0760*/ 	.word	0x00005880


	//   ....[17]....
        /*0764*/ 	.word	0x00005890


	//   ....[18]....
        /*0768*/ 	.word	0x00005940


	//   ....[19]....
        /*076c*/ 	.word	0x00005960


	//----- nvinfo : EIATTR_VRC_CTA_INIT_COUNT
	.align		4
.L_66:
        /*0770*/ 	.byte	0x02, 0x4a
	.zero		1
	.zero		1


	//----- nvinfo : EIATTR_EXIT_INSTR_OFFSETS
	.align		4
        /*0774*/ 	.byte	0x04, 0x1c
        /*0776*/ 	.short	(.L_68 - .L_67)


	//   ....[0]....
.L_67:
        /*0778*/ 	.word	0x0000a020


	//   ....[1]....
        /*077c*/ 	.word	0x0000a050


	//----- nvinfo : EIATTR_REQNTID
	.align		4
.L_68:
        /*0780*/ 	.byte	0x04, 0x10
        /*0782*/ 	.short	(.L_70 - .L_69)
.L_69:
        /*0784*/ 	.word	0x00000100
        /*0788*/ 	.word	0x00000001
        /*078c*/ 	.word	0x00000001


	//----- nvinfo : EIATTR_CBANK_PARAM_SIZE
	.align		4
.L_70:
        /*0790*/ 	.byte	0x03, 0x19
        /*0792*/ 	.short	0x0088


	//----- nvinfo : EIATTR_PARAM_CBANK
	.align		4
        /*0794*/ 	.byte	0x04, 0x0a
        /*0796*/ 	.short	(.L_72 - .L_71)
	.align		4
.L_71:
        /*0798*/ 	.word	index@(.nv.constant0.attn_fwd)
        /*079c*/ 	.short	0x0380
        /*079e*/ 	.short	0x0088


	//----- nvinfo : EIATTR_SW_WAR
	.align		4
.L_72:
        /*07a0*/ 	.byte	0x04, 0x36
        /*07a2*/ 	.short	(.L_74 - .L_73)
.L_73:
        /*07a4*/ 	.word	0x00000008
.L_74:


//--------------------- .nv.compat                --------------------------
	.section	.nv.compat,"",@"SHT_CUDA_COMPAT_INFO"
	.align	4
        /*0000*/ 	.byte	0x02, 0x02, 0x01, 0x00, 0x02, 0x05, 0x05, 0x00, 0x02, 0x03, 0x00, 0x00, 0x02, 0x06, 0x01, 0x00


//--------------------- .nv.callgraph             --------------------------
	.section	.nv.callgraph,"",@"SHT_CUDA_CALLGRAPH"
	.align	4
	.sectionentsize	8
	.align		4
        /*0000*/ 	.word	0x00000000
	.align		4
        /*0004*/ 	.word	0xffffffff
	.align		4
        /*0008*/ 	.word	0x00000000
	.align		4
        /*000c*/ 	.word	0xfffffffe
	.align		4
        /*0010*/ 	.word	0x00000000
	.align		4
        /*0014*/ 	.word	0xfffffffd
	.align		4
        /*0018*/ 	.word	0x00000000
	.align		4
        /*001c*/ 	.word	0xfffffffc


//--------------------- .nv.constant4             --------------------------
	.section	.nv.constant4,"a",@progbits
	.align	8
	.align		8
.nv.constant4:
        /*0000*/ 	.dword	_$_str


//--------------------- .text.attn_fwd            --------------------------
	.section	.text.attn_fwd,"ax",@progbits
	.align	128
        .global         attn_fwd
        .type           attn_fwd,@function
        .size           attn_fwd,(.L_x_3 - attn_fwd)
        .other          attn_fwd,@"STO_CUDA_ENTRY STV_DEFAULT"
attn_fwd:
.text.attn_fwd:
[----:B------:R-:W0:Y:S01]  /*0000*/  LDC R1, c[0x0][0x37c] ;  /* 0x0000df00ff017b82 */ /* 0x000e220000000800 */
[----:B------:R-:W1:Y:S07]  /*0010*/  S2R R224, SR_CTAID.X ;  /* 0x0000000000e07919 */ /* 0x000e6e0000002500 */
[----:B------:R-:W2:Y:S01]  /*0020*/  S2UR UR7, SR_CTAID.Y ;  /* 0x00000000000779c3 */ /* 0x000ea20000002600 */
[----:B------:R-:W2:Y:S01]  /*0030*/  LDCU.64 UR4, c[0x0][0x3b0] ;  /* 0x00007600ff0477ac */ /* 0x000ea20008000a00 */
[----:B0-----:R-:W-:Y:S01]  /*0040*/  VIADD R1, R1, 0xfffffd78 ;  /* 0xfffffd7801017836 */ /* 0x001fe20000000000 */
[----:B------:R-:W0:Y:S01]  /*0050*/  S2R R5, SR_TID.X ;  /* 0x0000000000057919 */ /* 0x000e220000002100 */
[----:B------:R-:W3:Y:S04]  /*0060*/  LDCU.64 UR10, c[0x0][0x358] ;  /* 0x00006b00ff0a77ac */ /* 0x000ee80008000a00 */
[----:B------:R-:W4:Y:S08]  /*0070*/  LDC R3, c[0x0][0x3b8] ;  /* 0x0000ee00ff037b82 */ /* 0x000f300000000800 */
[----:B------:R-:W5:Y:S01]  /*0080*/  LDC.64 R10, c[0x0][0x380] ;  /* 0x0000e000ff0a7b82 */ /* 0x000f620000000a00 */
[----:B--2---:R-:W-:-:S04]  /*0090*/  UIMAD UR4, UR7, UR4, URZ ;  /* 0x00000004070472a4 */ /* 0x004fc8000f8e02ff */
[----:B------:R-:W-:Y:S01]  /*00a0*/  USHF.L.U32 UR6, UR4, 0x1, URZ ;  /* 0x0000000104067899 */ /* 0x000fe200080006ff */
[----:B-1----:R-:W-:Y:S01]  /*00b0*/  IMAD.SHL.U32 R224, R224, 0x20, RZ ;  /* 0x00000020e0e07824 */ /* 0x002fe200078e00ff */
[----:B0-----:R-:W-:-:S04]  /*00c0*/  SHF.R.U32.HI R6, RZ, 0x5, R5 ;  /* 0x00000005ff067819 */ /* 0x001fc80000011605 */
[----:B------:R-:W-:Y:S02]  /*00d0*/  LOP3.LUT R0, R224, 0x1f, R5, 0xf8, !PT ;  /* 0x0000001fe0007812 */ /* 0x000fe400078ef805 */
[----:B------:R-:W-:-:S03]  /*00e0*/  SGXT.U32 R6, R6, 0x3 ;  /* 0x000000030606781a */ /* 0x000fc60000000000 */
[----:B------:R-:W-:Y:S01]  /*00f0*/  IMAD R0, R0, UR5, RZ ;  /* 0x0000000500007c24 */ /* 0x000fe2000f8e02ff */
[----:B------:R-:W-:Y:S01]  /*0100*/  UIMAD.WIDE UR4, UR4, 0x2, URZ ;  /* 0x00000002040478a5 */ /* 0x000fe2000f8e02ff */
[----:B----4-:R-:W-:-:S03]  /*0110*/  IMAD R9, R6, R3, RZ ;  /* 0x0000000306097224 */ /* 0x010fc600078e02ff */
[C---:B------:R-:W-:Y:S01]  /*0120*/  SHF.L.U32 R7, R0.reuse, 0x1, RZ ;  /* 0x0000000100077819 */ /* 0x040fe200000006ff */
[----:B------:R-:W-:-:S03]  /*0130*/  IMAD.HI R0, R0, 0x2, RZ ;  /* 0x0000000200007827 */ /* 0x000fc600078e02ff */
[----:B-----5:R-:W-:Y:S01]  /*0140*/  IADD3 R2, P0, P1, R7, UR6, R10 ;  /* 0x0000000607027c10 */ /* 0x020fe2000f91e00a */
[----:B------:R-:W-:-:S03]  /*0150*/  IMAD R7, R3, 0x8, R9 ;  /* 0x0000000803077824 */ /* 0x000fc600078e0209 */
[----:B------:R-:W-:Y:S01]  /*0160*/  IADD3.X R0, PT, PT, R0, UR5, R11, P0, P1 ;  /* 0x0000000500007c10 */ /* 0x000fe200087e240b */
[----:B------:R-:W-:Y:S01]  /*0170*/  IMAD R15, R3, 0x8, R7 ;  /* 0x00000008030f7824 */ /* 0x000fe200078e0207 */
[-C--:B------:R-:W-:Y:S02]  /*0180*/  LEA R10, P0, R9, R2.reuse, 0x1 ;  /* 0x00000002090a7211 */ /* 0x080fe400078008ff */
[----:B------:R-:W-:Y:S02]  /*0190*/  LEA R12, P1, R7, R2, 0x1 ;  /* 0x00000002070c7211 */ /* 0x000fe400078208ff */
[----:B------:R-:W-:Y:S02]  /*01a0*/  LEA.HI.X.SX32 R11, R9, R0, 0x1, P0 ;  /* 0x00000000090b7211 */ /* 0x000fe400000f0eff */
[----:B------:R-:W-:Y:S02]  /*01b0*/  LEA R9, R3, R15, 0x3 ;  /* 0x0000000f03097211 */ /* 0x000fe400078e18ff */
[----:B------:R-:W-:Y:S01]  /*01c0*/  LEA R14, P0, R15, R2, 0x1 ;  /* 0x000000020f0e7211 */ /* 0x000fe200078008ff */
[----:B---3--:R-:W2:Y:S01]  /*01d0*/  LDG.E.U16 R4, desc[UR10][R10.64] ;  /* 0x0000000a0a047981 */ /* 0x008ea2000c1e1500 */
[-C--:B------:R-:W-:Y:S01]  /*01e0*/  LEA.HI.X.SX32 R13, R7, R0.reuse, 0x1, P1 ;  /* 0x00000000070d7211 */ /* 0x080fe200008f0eff */
[----:B------:R-:W-:Y:S01]  /*01f0*/  IMAD R19, R3, 0x8, R9 ;  /* 0x0000000803137824 */ /* 0x000fe200078e0209 */
[----:B------:R-:W-:-:S03]  /*0200*/  LEA.HI.X.SX32 R15, R15, R0, 0x1, P0 ;  /* 0x000000000f0f7211 */ /* 0x000fc600000f0eff */
[----:B------:R-:W-:Y:S01]  /*0210*/  IMAD R21, R3, 0x8, R19 ;  /* 0x0000000803157824 */ /* 0x000fe200078e0213 */
[----:B------:R-:W-:Y:S01]  /*0220*/  LEA R16, P0, R9, R2, 0x1 ;  /* 0x0000000209107211 */ /* 0x000fe200078008ff */
[----:B------:R0:W3:Y:S03]  /*0230*/  LDG.E.U16 R8, desc[UR10][R14.64] ;  /* 0x0000000a0e087981 */ /* 0x0000e6000c1e1500 */
[----:B------:R-:W-:Y:S01]  /*0240*/  LEA R23, R3, R21, 0x3 ;  /* 0x0000001503177211 */ /* 0x000fe200078e18ff */
[----:B------:R1:W4:Y:S01]  /*0250*/  LDG.E.U16 R7, desc[UR10][R12.64] ;  /* 0x0000000a0c077981 */ /* 0x000322000c1e1500 */
[----:B------:R-:W-:Y:S02]  /*0260*/  LEA.HI.X.SX32 R17, R9, R0, 0x1, P0 ;  /* 0x0000000009117211 */ /* 0x000fe400000f0eff */
[-C--:B------:R-:W-:Y:S01]  /*0270*/  LEA R18, P0, R19, R2.reuse, 0x1 ;  /* 0x0000000213127211 */ /* 0x080fe200078008ff */
[----:B------:R-:W-:Y:S01]  /*0280*/  IMAD R25, R3, 0x8, R23 ;  /* 0x0000000803197824 */ /* 0x000fe200078e0217 */
[----:B------:R-:W-:Y:S01]  /*0290*/  LEA R20, P1, R23, R2, 0x1 ;  /* 0x0000000217147211 */ /* 0x000fe200078208ff */
[----:B------:R5:W2:Y:S01]  /*02a0*/  LDG.E.U16 R9, desc[UR10][R16.64] ;  /* 0x0000000a10097981 */ /* 0x000aa2000c1e1500 */
[----:B------:R-:W-:Y:S01]  /*02b0*/  LEA.HI.X.SX32 R19, R19, R0, 0x1, P0 ;  /* 0x0000000013137211 */ /* 0x000fe200000f0eff */
[----:B0-----:R-:W-:Y:S01]  /*02c0*/  IMAD R15, R3, 0x8, R25 ;  /* 0x00000008030f7824 */ /* 0x001fe200078e0219 */
[----:B------:R-:W-:-:S03]  /*02d0*/  LEA R10, P0, R21, R2, 0x1 ;  /* 0x00000002150a7211 */ /* 0x000fc600078008ff */
[----:B------:R0:W2:Y:S01]  /*02e0*/  LDG.E.U16 R22, desc[UR10][R18.64] ;  /* 0x0000000a12167981 */ /* 0x0000a2000c1e1500 */
[----:B------:R-:W-:Y:S02]  /*02f0*/  LEA.HI.X.SX32 R11, R21, R0, 0x1, P0 ;  /* 0x00000000150b7211 */ /* 0x000fe400000f0eff */
[----:B-1----:R-:W-:Y:S02]  /*0300*/  LEA R12, P0, R25, R2, 0x1 ;  /* 0x00000002190c7211 */ /* 0x002fe400078008ff */
[----:B-----5:R-:W-:Y:S01]  /*0310*/  LEA R17, R3, R15, 0x3 ;  /* 0x0000000f03117211 */ /* 0x020fe200078e18ff */
[----:B------:R1:W5:Y:S01]  /*0320*/  LDG.E.U16 R24, desc[UR10][R10.64] ;  /* 0x0000000a0a187981 */ /* 0x000362000c1e1500 */
[-C--:B------:R-:W-:Y:S02]  /*0330*/  LEA.HI.X.SX32 R13, R25, R0.reuse, 0x1, P0 ;  /* 0x00000000190d7211 */ /* 0x080fe400000f0eff */
[----:B------:R-:W-:Y:S01]  /*0340*/  LEA.HI.X.SX32 R21, R23, R0, 0x1, P1 ;  /* 0x0000000017157211 */ /* 0x000fe200008f0eff */
[----:B------:R-:W-:Y:S01]  /*0350*/  IMAD R23, R3, 0x8, R17 ;  /* 0x0000000803177824 */ /* 0x000fe200078e0211 */
[----:B------:R-:W-:Y:S01]  /*0360*/  LEA R14, P0, R15, R2, 0x1 ;  /* 0x000000020f0e7211 */ /* 0x000fe200078008ff */
[----:B------:R-:W2:Y:S02]  /*0370*/  LDG.E.U16 R27, desc[UR10][R12.64] ;  /* 0x0000000a0c1b7981 */ /* 0x000ea4000c1e1500 */
[----:B------:R-:W-:Y:S01]  /*0380*/  IMAD R25, R3, 0x8, R23 ;  /* 0x0000000803197824 */ /* 0x000fe200078e0217 */
[----:B------:R-:W-:Y:S01]  /*0390*/  LEA.HI.X.SX32 R15, R15, R0, 0x1, P0 ;  /* 0x000000000f0f7211 */ /* 0x000fe200000f0eff */
[----:B------:R1:W2:Y:S01]  /*03a0*/  LDG.E.U16 R26, desc[UR10][R20.64] ;  /* 0x0000000a141a7981 */ /* 0x0002a2000c1e1500 */
[----:B------:R-:W-:-:S02]  /*03b0*/  LEA R16, P0, R17, R2, 0x1 ;  /* 0x0000000211107211 */ /* 0x000fc400078008ff */
[----:B0-----:R-:W-:Y:S01]  /*03c0*/  LEA R18, P1, R23, R2, 0x1 ;  /* 0x0000000217127211 */ /* 0x001fe200078208ff */
[----:B------:R0:W2:Y:S01]  /*03d0*/  LDG.E.U16 R28, desc[UR10][R14.64] ;  /* 0x0000000a0e1c7981 */ /* 0x0000a2000c1e1500 */
[----:B------:R-:W-:Y:S02]  /*03e0*/  LEA.HI.X.SX32 R17, R17, R0, 0x1, P0 ;  /* 0x0000000011117211 */ /* 0x000fe400000f0eff */
[----:B-1----:R-:W-:Y:S02]  /*03f0*/  LEA R10, P0, R25, R2, 0x1 ;  /* 0x00000002190a7211 */ /* 0x002fe400078008ff */
[----:B------:R-:W-:Y:S01]  /*0400*/  LEA R21, R3, R25, 0x3 ;  /* 0x0000001903157211 */ /* 0x000fe200078e18ff */
[----:B------:R1:W2:Y:S01]  /*0410*/  LDG.E.U16 R29, desc[UR10][R16.64] ;  /* 0x0000000a101d7981 */ /* 0x0002a2000c1e1500 */
[-C--:B------:R-:W-:Y:S02]  /*0420*/  LEA.HI.X.SX32 R11, R25, R0.reuse, 0x1, P0 ;  /* 0x00000000190b7211 */ /* 0x080fe400000f0eff */
[----:B------:R-:W-:Y:S01]  /*0430*/  LEA.HI.X.SX32 R19, R23, R0, 0x1, P1 ;  /* 0x0000000017137211 */ /* 0x000fe200008f0eff */
[----:B------:R-:W-:Y:S01]  /*0440*/  IMAD R23, R3, 0x8, R21 ;  /* 0x0000000803177824 */ /* 0x000fe200078e0215 */
[C---:B------:R-:W-:Y:S01]  /*0450*/  LEA R12, P0, R21.reuse, R2, 0x1 ;  /* 0x00000002150c7211 */ /* 0x040fe200078008ff */
[----:B------:R-:W2:Y:S03]  /*0460*/  LDG.E.U16 R31, desc[UR10][R10.64] ;  /* 0x0000000a0a1f7981 */ /* 0x000ea6000c1e1500 */
[----:B------:R-:W-:Y:S01]  /*0470*/  LEA.HI.X.SX32 R13, R21, R0, 0x1, P0 ;  /* 0x00000000150d7211 */ /* 0x000fe200000f0eff */
[----:B------:R-:W-:Y:S01]  /*0480*/  IMAD R21, R3, 0x8, R23 ;  /* 0x0000000803157824 */ /* 0x000fe200078e0217 */
[----:B0-----:R-:W-:Y:S01]  /*0490*/  LEA R14, P0, R23, R2, 0x1 ;  /* 0x00000002170e7211 */ /* 0x001fe200078008ff */
[----:B------:R0:W2:Y:S03]  /*04a0*/  LDG.E.U16 R30, desc[UR10][R18.64] ;  /* 0x0000000a121e7981 */ /* 0x0000a6000c1e1500 */
[----:B------:R-:W-:Y:S01]  /*04b0*/  LEA R25, R3, R21, 0x3 ;  /* 0x0000001503197211 */ /* 0x000fe200078e18ff */
[----:B------:R0:W2:Y:S01]  /*04c0*/  LDG.E.U16 R32, desc[UR10][R12.64] ;  /* 0x0000000a0c207981 */ /* 0x0000a2000c1e1500 */
[----:B------:R-:W-:-:S02]  /*04d0*/  LEA.HI.X.SX32 R15, R23, R0, 0x1, P0 ;  /* 0x00000000170f7211 */ /* 0x000fc400000f0eff */
[----:B-1----:R-:W-:Y:S01]  /*04e0*/  LEA R16, P0, R25, R2, 0x1 ;  /* 0x0000000219107211 */ /* 0x002fe200078008ff */
[----:B0-----:R-:W-:-:S03]  /*04f0*/  IMAD R19, R3, 0x8, R25 ;  /* 0x0000000803137824 */ /* 0x001fc600078e0219 */
[----:B------:R-:W-:Y:S01]  /*0500*/  LEA.HI.X.SX32 R17, R25, R0, 0x1, P0 ;  /* 0x0000000019117211 */ /* 0x000fe200000f0eff */
[----:B------:R0:W2:Y:S01]  /*0510*/  LDG.E.U16 R33, desc[UR10][R14.64] ;  /* 0x0000000a0e217981 */ /* 0x0000a2000c1e1500 */
[----:B------:R-:W-:Y:S01]  /*0520*/  IMAD R23, R3, 0x8, R19 ;  /* 0x0000000803177824 */ /* 0x000fe200078e0213 */
[-C--:B------:R-:W-:Y:S02]  /*0530*/  LEA R10, P0, R19, R2.reuse, 0x1 ;  /* 0x00000002130a7211 */ /* 0x080fe400078008ff */
[----:B------:R-:W2:Y:S01]  /*0540*/  LDG.E.U16 R35, desc[UR10][R16.64] ;  /* 0x0000000a10237981 */ /* 0x000ea2000c1e1500 */
[----:B------:R-:W-:Y:S02]  /*0550*/  LEA R20, P1, R21, R2, 0x1 ;  /* 0x0000000215147211 */ /* 0x000fe400078208ff */
[----:B------:R-:W-:Y:S02]  /*0560*/  LEA.HI.X.SX32 R11, R19, R0, 0x1, P0 ;  /* 0x00000000130b7211 */ /* 0x000fe400000f0eff */
[----:B------:R-:W-:-:S02]  /*0570*/  LEA R19, R3, R23, 0x3 ;  /* 0x0000001703137211 */ /* 0x000fc400078e18ff */
[----:B------:R-:W-:Y:S01]  /*0580*/  LEA.HI.X.SX32 R21, R21, R0, 0x1, P1 ;  /* 0x0000000015157211 */ /* 0x000fe200008f0eff */
[----:B------:R-:W2:Y:S01]  /*0590*/  LDG.E.U16 R36, desc[UR10][R10.64] ;  /* 0x0000000a0a247981 */ /* 0x000ea2000c1e1500 */
[----:B------:R-:W-:Y:S01]  /*05a0*/  LEA R12, P0, R23, R2, 0x1 ;  /* 0x00000002170c7211 */ /* 0x000fe200078008ff */
[----:B------:R-:W-:Y:S02]  /*05b0*/  IMAD R25, R3, 0x8, R19 ;  /* 0x0000000803197824 */ /* 0x000fe400078e0213 */
[----:B------:R1:W2:Y:S01]  /*05c0*/  LDG.E.U16 R34, desc[UR10][R20.64] ;  /* 0x0000000a14227981 */ /* 0x0002a2000c1e1500 */
[----:B------:R-:W-:Y:S02]  /*05d0*/  LEA.HI.X.SX32 R13, R23, R0, 0x1, P0 ;  /* 0x00000000170d7211 */ /* 0x000fe400000f0eff */
[-C--:B0-----:R-:W-:Y:S02]  /*05e0*/  LEA R14, P0, R25, R2.reuse, 0x1 ;  /* 0x00000002190e7211 */ /* 0x081fe400078008ff */
[----:B------:R-:W-:Y:S01]  /*05f0*/  LEA R18, P1, R19, R2, 0x1 ;  /* 0x0000000213127211 */ /* 0x000fe200078208ff */
[----:B------:R0:W2:Y:S01]  /*0600*/  LDG.E.U16 R37, desc[UR10][R12.64] ;  /* 0x0000000a0c257981 */ /* 0x0000a2000c1e1500 */
[----:B-1----:R-:W-:Y:S01]  /*0610*/  IMAD R21, R3, 0x8, R25 ;  /* 0x0000000803157824 */ /* 0x002fe200078e0219 */
[----:B------:R-:W-:-:S04]  /*0620*/  LEA.HI.X.SX32 R15, R25, R0, 0x1, P0 ;  /* 0x00000000190f7211 */ /* 0x000fc800000f0eff */
[----:B------:R-:W-:Y:S01]  /*0630*/  LEA R16, P0, R21, R2, 0x1 ;  /* 0x0000000215107211 */ /* 0x000fe200078008ff */
[----:B------:R-:W3:Y:S01]  /*0640*/  LDG.E.U16 R39, desc[UR10][R14.64] ;  /* 0x0000000a0e277981 */ /* 0x000ee2000c1e1500 */
[----:B------:R-:W-:Y:S02]  /*0650*/  LEA R23, R3, R21, 0x3 ;  /* 0x0000001503177211 */ /* 0x000fe400078e18ff */
[----:B------:R-:W-:-:S03]  /*0660*/  LEA.HI.X.SX32 R17, R21, R0, 0x1, P0 ;  /* 0x0000000015117211 */ /* 0x000fc600000f0eff */
[----:B------:R-:W-:Y:S01]  /*0670*/  IMAD R21, R3, 0x8, R23 ;  /* 0x0000000803157824 */ /* 0x000fe200078e0217 */
[----:B------:R-:W-:Y:S01]  /*0680*/  LEA.HI.X.SX32 R19, R19, R0, 0x1, P1 ;  /* 0x0000000013137211 */ /* 0x000fe200008f0eff */
[----:B------:R-:W5:Y:S01]  /*0690*/  LDG.E.U16 R40, desc[UR10][R16.64] ;  /* 0x0000000a10287981 */ /* 0x000f62000c1e1500 */
[----:B------:R-:W-:Y:S01]  /*06a0*/  LEA R10, P0, R23, R2, 0x1 ;  /* 0x00000002170a7211 */ /* 0x000fe200078008ff */
[----:B------:R-:W-:Y:S02]  /*06b0*/  IMAD R25, R3, 0x8, R21 ;  /* 0x0000000803197824 */ /* 0x000fe400078e0215 */
[----:B------:R1:W5:Y:S01]  /*06c0*/  LDG.E.U16 R38, desc[UR10][R18.64] ;  /* 0x0000000a12267981 */ /* 0x000362000c1e1500 */
[----:B------:R-:W-:Y:S02]  /*06d0*/  LEA.HI.X.SX32 R11, R23, R0, 0x1, P0 ;  /* 0x00000000170b7211 */ /* 0x000fe400000f0eff */
[-C--:B0-----:R-:W-:Y:S02]  /*06e0*/  LEA R12, P0, R25, R2.reuse, 0x1 ;  /* 0x00000002190c7211 */ /* 0x081fe400078008ff */
[----:B------:R-:W-:Y:S01]  /*06f0*/  LEA R20, P1, R21, R2, 0x1 ;  /* 0x0000000215147211 */ /* 0x000fe200078208ff */
[----:B------:R0:W5:Y:S01]  /*0700*/  LDG.E.U16 R41, desc[UR10][R10.64] ;  /* 0x0000000a0a297981 */ /* 0x000162000c1e1500 */
[----:B------:R-:W-:-:S02]  /*0710*/  LEA.HI.X.SX32 R13, R25, R0, 0x1, P0 ;  /* 0x00000000190d7211 */ /* 0x000fc400000f0eff */
[----:B-1----:R-:W-:Y:S02]  /*0720*/  LEA R19, R3, R25, 0x3 ;  /* 0x0000001903137211 */ /* 0x002fe400078e18ff */
[----:B------:R-:W-:Y:S01]  /*0730*/  LEA.HI.X.SX32 R21, R21, R0, 0x1, P1 ;  /* 0x0000000015157211 */ /* 0x000fe200008f0eff */
[----:B------:R-:W5:Y:S01]  /*0740*/  LDG.E.U16 R43, desc[UR10][R12.64] ;  /* 0x0000000a0c2b7981 */ /* 0x000f62000c1e1500 */
[----:B------:R-:W-:Y:S01]  /*0750*/  LEA R14, P0, R19, R2, 0x1 ;  /* 0x00000002130e7211 */ /* 0x000fe200078008ff */
[----:B------:R-:W-:Y:S02]  /*0760*/  IMAD R23, R3, 0x8, R19 ;  /* 0x0000000803177824 */ /* 0x000fe400078e0213 */
[----:B------:R1:W5:Y:S01]  /*0770*/  LDG.E.U16 R42, desc[UR10][R20.64] ;  /* 0x0000000a142a7981 */ /* 0x000362000c1e1500 */
[----:B------:R-:W-:Y:S01]  /*0780*/  LEA.HI.X.SX32 R15, R19, R0, 0x1, P0 ;  /* 0x00000000130f7211 */ /* 0x000fe200000f0eff */
[----:B------:R-:W-:Y:S01]  /*0790*/  IMAD R19, R3, 0x8, R23 ;  /* 0x0000000803137824 */ /* 0x000fe200078e0217 */
[----:B------:R-:W-:-:S03]  /*07a0*/  LEA R16, P0, R23, R2, 0x1 ;  /* 0x0000000217107211 */ /* 0x000fc600078008ff */
[----:B------:R1:W5:Y:S01]  /*07b0*/  LDG.E.U16 R44, desc[UR10][R14.64] ;  /* 0x0000000a0e2c7981 */ /* 0x000362000c1e1500 */
[----:B------:R-:W-:Y:S02]  /*07c0*/  LEA R25, R3, R19, 0x3 ;  /* 0x0000001303197211 */ /* 0x000fe400078e18ff */
[----:B------:R-:W-:Y:S02]  /*07d0*/  LEA.HI.X.SX32 R17, R23, R0, 0x1, P0 ;  /* 0x0000000017117211 */ /* 0x000fe400000f0eff */
[-C--:B0-----:R-:W-:Y:S01]  /*07e0*/  LEA R10, P0, R25, R2.reuse, 0x1 ;  /* 0x00000002190a7211 */ /* 0x081fe200078008ff */
[----:B-1----:R-:W-:Y:S01]  /*07f0*/  IMAD R21, R3, 0x8, R25 ;  /* 0x0000000803157824 */ /* 0x002fe200078e0219 */
[----:B------:R-:W-:Y:S01]  /*0800*/  LEA R18, P1, R19, R2, 0x1 ;  /* 0x0000000213127211 */ /* 0x000fe200078208ff */
[----:B------:R0:W5:Y:S01]  /*0810*/  LDG.E.U16 R45, desc[UR10][R16.64] ;  /* 0x0000000a102d7981 */ /* 0x000162000c1e1500 */
[----:B------:R-:W-:Y:S01]  /*0820*/  LEA.HI.X.SX32 R11, R25, R0, 0x1, P0 ;  /* 0x00000000190b7211 */ /* 0x000fe200000f0eff */
[----:B------:R-:W-:Y:S01]  /*0830*/  IMAD R23, R3, 0x8, R21 ;  /* 0x0000000803177824 */ /* 0x000fe200078e0215 */
[----:B------:R-:W-:-:S02]  /*0840*/  LEA R12, P0, R21, R2, 0x1 ;  /* 0x00000002150c7211 */ /* 0x000fc400078008ff */
[-C--:B------:R-:W-:Y:S01]  /*0850*/  LEA.HI.X.SX32 R19, R19, R0.reuse, 0x1, P1 ;  /* 0x0000000013137211 */ /* 0x080fe200008f0eff */
[----:B------:R-:W5:Y:S01]  /*0860*/  LDG.E.U16 R47, desc[UR10][R10.64] ;  /* 0x0000000a0a2f7981 */ /* 0x000f62000c1e1500 */
[----:B------:R-:W-:Y:S02]  /*0870*/  LEA.HI.X.SX32 R13, R21, R0, 0x1, P0 ;  /* 0x00000000150d7211 */ /* 0x000fe400000f0eff */
[----:B------:R-:W-:Y:S01]  /*0880*/  LEA R21, R3, R23, 0x3 ;  /* 0x0000001703157211 */ /* 0x000fe200078e18ff */
[----:B------:R1:W5:Y:S01]  /*0890*/  LDG.E.U16 R46, desc[UR10][R18.64] ;  /* 0x0000000a122e7981 */ /* 0x000362000c1e1500 */
[----:B------:R-:W-:-:S03]  /*08a0*/  LEA R14, P0, R23, R2, 0x1 ;  /* 0x00000002170e7211 */ /* 0x000fc600078008ff */
[----:B------:R-:W-:Y:S01]  /*08b0*/  IMAD R25, R3, 0x8, R21 ;  /* 0x0000000803197824 */ /* 0x000fe200078e0215 */
[----:B------:R-:W-:Y:S01]  /*08c0*/  LEA.HI.X.SX32 R15, R23, R0, 0x1, P0 ;  /* 0x00000000170f7211 */ /* 0x000fe200000f0eff */
[----:B------:R1:W5:Y:S03]  /*08d0*/  LDG.E.U16 R48, desc[UR10][R12.64] ;  /* 0x0000000a0c307981 */ /* 0x000366000c1e1500 */
[-C--:B0-----:R-:W-:Y:S01]  /*08e0*/  LEA R16, P0, R25, R2.reuse, 0x1 ;  /* 0x0000000219107211 */ /* 0x081fe200078008ff */
[----:B-1----:R-:W-:Y:S01]  /*08f0*/  IMAD R19, R3, 0x8, R25 ;  /* 0x0000000803137824 */ /* 0x002fe200078e0219 */
[----:B------:R-:W-:Y:S01]  /*0900*/  LEA R20, P1, R21, R2, 0x1 ;  /* 0x0000000215147211 */ /* 0x000fe200078208ff */
[----:B------:R0:W5:Y:S01]  /*0910*/  LDG.E.U16 R49, desc[UR10][R14.64] ;  /* 0x0000000a0e317981 */ /* 0x000162000c1e1500 */
[----:B------:R-:W-:Y:S02]  /*0920*/  LEA.HI.X.SX32 R17, R25, R0, 0x1, P0 ;  /* 0x0000000019117211 */ /* 0x000fe400000f0eff */
[----:B------:R-:W-:-:S02]  /*0930*/  LEA R10, P0, R19, R2, 0x1 ;  /* 0x00000002130a7211 */ /* 0x000fc400078008ff */
[----:B------:R-:W-:Y:S01]  /*0940*/  LEA R23, R3, R19, 0x3 ;  /* 0x0000001303177211 */ /* 0x000fe200078e18ff */
[----:B------:R-:W5:Y:S01]  /*0950*/  LDG.E.U16 R51, desc[UR10][R16.64] ;  /* 0x0000000a10337981 */ /* 0x000f62000c1e1500 */
        /* <DEDUP_REMOVED lines=99> */
[----:B------:R-:W5:Y:S02]  /*0f90*/  LDG.E.U16 R76, desc[UR10][R14.64] ;  /* 0x0000000a0e4c7981 */ /* 0x000f64000c1e1500 */
[----:B------:R-:W-:Y:S01]  /*0fa0*/  IMAD R25, R3, 0x8, R19 ;  /* 0x0000000803197824 */ /* 0x000fe200078e0213 */
[C---:B----4-:R-:W-:Y:S01]  /*0fb0*/  LEA R16, P0, R23.reuse, R2, 0x1 ;  /* 0x0000000217107211 */ /* 0x050fe200078008ff */
[----:B------:R1:W4:Y:S03]  /*0fc0*/  LDG.E.U16 R74, desc[UR10][R20.64] ;  /* 0x0000000a144a7981 */ /* 0x000326000c1e1500 */
[----:B------:R-:W-:Y:S02]  /*0fd0*/  LEA.HI.X.SX32 R17, R23, R0, 0x1, P0 ;  /* 0x0000000017117211 */ /* 0x000fe400000f0eff */
[----:B0-----:R-:W-:-:S02]  /*0fe0*/  LEA R10, P0, R25, R2, 0x1 ;  /* 0x00000002190a7211 */ /* 0x001fc400078008ff */
[----:B------:R-:W-:Y:S01]  /*0ff0*/  LEA R18, P1, R19, R2, 0x1 ;  /* 0x0000000213127211 */ /* 0x000fe200078208ff */
[----:B------:R-:W4:Y:S01]  /*1000*/  LDG.E.U16 R16, desc[UR10][R16.64] ;  /* 0x0000000a10107981 */ /* 0x000f22000c1e1500 */
[----:B-1----:R-:W-:Y:S02]  /*1010*/  LEA R21, R3, R25, 0x3 ;  /* 0x0000001903157211 */ /* 0x002fe400078e18ff */
[----:B------:R-:W-:-:S03]  /*1020*/  LEA.HI.X.SX32 R11, R25, R0, 0x1, P0 ;  /* 0x00000000190b7211 */ /* 0x000fc600000f0eff */
[----:B------:R-:W-:Y:S01]  /*1030*/  IMAD R23, R3, 0x8, R21 ;  /* 0x0000000803177824 */ /* 0x000fe200078e0215 */
[----:B------:R-:W-:Y:S02]  /*1040*/  LEA R12, P0, R21, R2, 0x1 ;  /* 0x00000002150c7211 */ /* 0x000fe400078008ff */
[-C--:B------:R-:W-:Y:S01]  /*1050*/  LEA.HI.X.SX32 R19, R19, R0.reuse, 0x1, P1 ;  /* 0x0000000013137211 */ /* 0x080fe200008f0eff */
[----:B------:R-:W-:Y:S01]  /*1060*/  IMAD R25, R3, 0x8, R23 ;  /* 0x0000000803197824 */ /* 0x000fe200078e0217 */
[----:B------:R-:W-:Y:S01]  /*1070*/  LEA.HI.X.SX32 R13, R21, R0, 0x1, P0 ;  /* 0x00000000150d7211 */ /* 0x000fe200000f0eff */
[----:B------:R0:W4:Y:S01]  /*1080*/  LDG.E.U16 R11, desc[UR10][R10.64] ;  /* 0x0000000a0a0b7981 */ /* 0x000122000c1e1500 */
[-C--:B------:R-:W-:Y:S02]  /*1090*/  LEA R14, P0, R23, R2.reuse, 0x1 ;  /* 0x00000002170e7211 */ /* 0x080fe400078008ff */
[----:B------:R-:W-:Y:S01]  /*10a0*/  LEA R3, R3, R25, 0x3 ;  /* 0x0000001903037211 */ /* 0x000fe200078e18ff */
[----:B------:R1:W4:Y:S01]  /*10b0*/  LDG.E.U16 R18, desc[UR10][R18.64] ;  /* 0x0000000a12127981 */ /* 0x000322000c1e1500 */
[----:B------:R-:W-:-:S02]  /*10c0*/  LEA R20, P1, R25, R2, 0x1 ;  /* 0x0000000219147211 */ /* 0x000fc400078208ff */
[----:B------:R-:W-:Y:S01]  /*10d0*/  LEA.HI.X.SX32 R15, R23, R0, 0x1, P0 ;  /* 0x00000000170f7211 */ /* 0x000fe200000f0eff */
[----:B------:R-:W4:Y:S01]  /*10e0*/  LDG.E.U16 R12, desc[UR10][R12.64] ;  /* 0x0000000a0c0c7981 */ /* 0x000f22000c1e1500 */
[----:B------:R-:W-:Y:S02]  /*10f0*/  LEA R2, P0, R3, R2, 0x1 ;  /* 0x0000000203027211 */ /* 0x000fe400078008ff */
[-C--:B------:R-:W-:Y:S01]  /*1100*/  LEA.HI.X.SX32 R21, R25, R0.reuse, 0x1, P1 ;  /* 0x0000000019157211 */ /* 0x080fe200008f0eff */
[----:B------:R-:W4:Y:S01]  /*1110*/  LDG.E.U16 R14, desc[UR10][R14.64] ;  /* 0x0000000a0e0e7981 */ /* 0x000f22000c1e1500 */
[----:B------:R-:W-:-:S03]  /*1120*/  LEA.HI.X.SX32 R3, R3, R0, 0x1, P0 ;  /* 0x0000000003037211 */ /* 0x000fc600000f0eff */
[----:B------:R-:W4:Y:S04]  /*1130*/  LDG.E.U16 R20, desc[UR10][R20.64] ;  /* 0x0000000a14147981 */ /* 0x000f28000c1e1500 */
[----:B------:R1:W4:Y:S01]  /*1140*/  LDG.E.U16 R17, desc[UR10][R2.64] ;  /* 0x0000000a02117981 */ /* 0x000322000c1e1500 */
[----:B------:R-:W2:Y:S01]  /*1150*/  S2UR UR6, SR_CgaCtaId ;  /* 0x00000000000679c3 */ /* 0x000ea20000008800 */
[----:B------:R-:W-:Y:S01]  /*1160*/  VIADD R77, R224, 0x20 ;  /* 0x00000020e04d7836 */ /* 0x000fe20000000000 */
[C---:B------:R-:W-:Y:S02]  /*1170*/  LOP3.LUT R0, R5.reuse, 0xc0, RZ, 0xc0, !PT ;  /* 0x000000c005007812 */ /* 0x040fe400078ec0ff */
[----:B0-----:R-:W-:Y:S01]  /*1180*/  LOP3.LUT R10, R5, 0xff, RZ, 0xc0, !PT ;  /* 0x000000ff050a7812 */ /* 0x001fe200078ec0ff */
[----:B------:R-:W-:Y:S01]  /*1190*/  UMOV UR4, 0x400 ;  /* 0x0000040000047882 */ /* 0x000fe20000000000 */
[----:B------:R-:W-:-:S02]  /*11a0*/  ISETP.GE.AND P0, PT, R77, 0x1, PT ;  /* 0x000000014d00780c */ /* 0x000fc40003f06270 */
[----:B-1----:R-:W-:Y:S01]  /*11b0*/  SHF.R.U32.HI R19, RZ, 0x2, R0 ;  /* 0x00000002ff137819 */ /* 0x002fe20000011600 */
[----:B------:R-:W-:-:S05]  /*11c0*/  IMAD.SHL.U32 R0, R10, 0x2, RZ ;  /* 0x000000020a007824 */ /* 0x000fca00078e00ff */
[----:B------:R-:W-:Y:S01]  /*11d0*/  LOP3.LUT R19, R0, R19, RZ, 0x3c, !PT ;  /* 0x0000001300137212 */ /* 0x000fe200078e3cff */
[----:B--2---:R-:W-:Y:S01]  /*11e0*/  ULEA UR6, UR6, UR4, 0x18 ;  /* 0x0000000406067291 */ /* 0x004fe2000f8ec0ff */
[----:B------:R-:W-:Y:S01]  /*11f0*/  IMAD.MOV.U32 R0, RZ, RZ, -0x800000 ;  /* 0xff800000ff007424 */ /* 0x000fe200078e00ff */
[----:B------:R-:W-:Y:S01]  /*1200*/  MOV R2, 0xff800000 ;  /* 0xff80000000027802 */ /* 0x000fe20000000f00 */
[----:B------:R-:W-:Y:S01]  /*1210*/  IMAD.MOV.U32 R3, RZ, RZ, -0x800000 ;  /* 0xff800000ff037424 */ /* 0x000fe200078e00ff */
[----:B------:R-:W-:Y:S01]  /*1220*/  MOV R168, 0x3f800000 ;  /* 0x3f80000000a87802 */ /* 0x000fe20000000f00 */
[----:B------:R-:W-:Y:S01]  /*1230*/  IMAD.MOV.U32 R169, RZ, RZ, 0x3f800000 ;  /* 0x3f800000ffa97424 */ /* 0x000fe200078e00ff */
[----:B------:R-:W-:-:S03]  /*1240*/  MOV R167, 0x3f800000 ;  /* 0x3f80000000a77802 */ /* 0x000fc60000000f00 */
[----:B------:R0:W-:Y:S01]  /*1250*/  STS.U16 [R19+UR6], R4 ;  /* 0x0000000413007988 */ /* 0x0001e20008000406 */
[----:B------:R-:W-:-:S03]  /*1260*/  IMAD.MOV.U32 R166, RZ, RZ, 0x3f800000 ;  /* 0x3f800000ffa67424 */ /* 0x000fc600078e00ff */
[----:B------:R-:W-:Y:S01]  /*1270*/  STS.U16 [R19+UR6+0x200], R7 ;  /* 0x0002000713007988 */ /* 0x000fe20008000406 */
[----:B------:R-:W-:-:S03]  /*1280*/  CS2R R136, SRZ ;  /* 0x0000000000887805 */ /* 0x000fc6000001ff00 */
[----:B---3--:R-:W-:Y:S01]  /*1290*/  STS.U16 [R19+UR6+0x400], R8 ;  /* 0x0004000813007988 */ /* 0x008fe20008000406 */
[----:B------:R-:W-:-:S03]  /*12a0*/  CS2R R138, SRZ ;  /* 0x00000000008a7805 */ /* 0x000fc6000001ff00 */
[----:B------:R1:W-:Y:S01]  /*12b0*/  STS.U16 [R19+UR6+0x600], R9 ;  /* 0x0006000913007988 */ /* 0x0003e20008000406 */
[----:B0-----:R-:W-:-:S03]  /*12c0*/  IMAD.MOV.U32 R4, RZ, RZ, -0x800000 ;  /* 0xff800000ff047424 */ /* 0x001fc600078e00ff */
[----:B------:R-:W-:Y:S01]  /*12d0*/  STS.U16 [R19+UR6+0x800], R22 ;  /* 0x0008001613007988 */ /* 0x000fe20008000406 */
[----:B------:R-:W-:-:S03]  /*12e0*/  CS2R R132, SRZ ;  /* 0x0000000000847805 */ /* 0x000fc6000001ff00 */
[----:B-----5:R-:W-:Y:S01]  /*12f0*/  STS.U16 [R19+UR6+0xa00], R24 ;  /* 0x000a001813007988 */ /* 0x020fe20008000406 */
[----:B------:R-:W-:-:S03]  /*1300*/  CS2R R134, SRZ ;  /* 0x0000000000867805 */ /* 0x000fc6000001ff00 */
[----:B------:R-:W-:Y:S01]  /*1310*/  STS.U16 [R19+UR6+0xc00], R26 ;  /* 0x000c001a13007988 */ /* 0x000fe20008000406 */
        /* <DEDUP_REMOVED lines=54> */
[----:B-1----:R-:W-:-:S03]  /*1680*/  LOP3.LUT R9, R5, 0x1c, RZ, 0xc0, !PT ;  /* 0x0000001c05097812 */ /* 0x002fc600078ec0ff */
[----:B------:R-:W-:Y:S04]  /*1690*/  STS.U16 [R19+UR6+0x4400], R54 ;  /* 0x0044003613007988 */ /* 0x000fe80008000406 */
        /* <DEDUP_REMOVED lines=20> */
[----:B------:R0:W-:Y:S04]  /*17e0*/  STS.U16 [R19+UR6+0x7000], R76 ;  /* 0x0070004c13007988 */ /* 0x0001e80008000406 */
[----:B----4-:R1:W-:Y:S04]  /*17f0*/  STS.U16 [R19+UR6+0x6c00], R74 ;  /* 0x006c004a13007988 */ /* 0x0103e80008000406 */
[----:B------:R1:W-:Y:S01]  /*1800*/  STS.U16 [R19+UR6+0x7200], R16 ;  /* 0x0072001013007988 */ /* 0x0003e20008000406 */
[----:B0-----:R-:W-:-:S03]  /*1810*/  CS2R R76, SRZ ;  /* 0x00000000004c7805 */ /* 0x001fc6000001ff00 */
[----:B------:R1:W-:Y:S04]  /*1820*/  STS.U16 [R19+UR6+0x7600], R11 ;  /* 0x0076000b13007988 */ /* 0x0003e80008000406 */
[----:B------:R1:W-:Y:S04]  /*1830*/  STS.U16 [R19+UR6+0x7400], R18 ;  /* 0x0074001213007988 */ /* 0x0003e80008000406 */
[----:B------:R1:W-:Y:S04]  /*1840*/  STS.U16 [R19+UR6+0x7800], R12 ;  /* 0x0078000c13007988 */ /* 0x0003e80008000406 */
[----:B------:R1:W-:Y:S04]  /*1850*/  STS.U16 [R19+UR6+0x7a00], R14 ;  /* 0x007a000e13007988 */ /* 0x0003e80008000406 */
[----:B------:R1:W-:Y:S04]  /*1860*/  STS.U16 [R19+UR6+0x7c00], R20 ;  /* 0x007c001413007988 */ /* 0x0003e80008000406 */
[----:B------:R1:W-:Y:S01]  /*1870*/  STS.U16 [R19+UR6+0x7e00], R17 ;  /* 0x007e001113007988 */ /* 0x0003e20008000406 */
[----:B------:R-:W-:Y:S05]  /*1880*/  @!P0 BRA `(.L_x_0) ;  /* 0x0000005800188947 */ /* 0x000fea0003800000 */
[----:B------:R-:W0:Y:S01]  /*1890*/  LDC R43, c[0x0][0x3d8] ;  /* 0x0000f600ff2b7b82 */ /* 0x000e220000000800 */
[----:B------:R-:W2:Y:S01]  /*18a0*/  LDCU.64 UR4, c[0x0][0x3d0] ;  /* 0x00007a00ff0477ac */ /* 0x000ea20008000a00 */
[C---:B------:R-:W-:Y:S02]  /*18b0*/  LEA.HI R3, R9.reuse, 0x18, RZ, 0x1e ;  /* 0x0000001809037811 */ /* 0x040fe400078ff0ff */
[----:B------:R-:W-:Y:S02]  /*18c0*/  CS2R R136, SRZ ;  /* 0x0000000000887805 */ /* 0x000fe4000001ff00 */
[C---:B------:R-:W-:Y:S02]  /*18d0*/  LEA.HI R15, R9.reuse, 0x10, RZ, 0x1e ;  /* 0x00000010090f7811 */ /* 0x040fe400078ff0ff */
[----:B------:R-:W-:Y:S02]  /*18e0*/  CS2R R138, SRZ ;  /* 0x00000000008a7805 */ /* 0x000fe4000001ff00 */
[C---:B-1----:R-:W-:Y:S01]  /*18f0*/  LEA.HI R17, R9.reuse, 0x8, RZ, 0x1e ;  /* 0x0000000809117811 */ /* 0x042fe200078ff0ff */
[----:B------:R-:W-:Y:S01]  /*1900*/  IMAD.IADD R228, R224, 0x1, R3 ;  /* 0x00000001e0e47824 */ /* 0x000fe200078e0203 */
[----:B------:R-:W1:Y:S01]  /*1910*/  LDC.64 R32, c[0x0][0x388] ;  /* 0x0000e200ff207b82 */ /* 0x000e620000000a00 */
[----:B------:R-:W-:-:S02]  /*1920*/  LEA.HI R222, R9, R224, RZ, 0x1e ;  /* 0x000000e009de7211 */ /* 0x000fc400078ff0ff */
[----:B------:R-:W-:Y:S02]  /*1930*/  CS2R R132, SRZ ;  /* 0x0000000000847805 */ /* 0x000fe4000001ff00 */
[C---:B------:R-:W-:Y:S02]  /*1940*/  LOP3.LUT P0, RZ, R5.reuse, 0x3, RZ, 0xc0, !PT ;  /* 0x0000000305ff7812 */ /* 0x040fe4000780c0ff */
[----:B------:R-:W-:Y:S02]  /*1950*/  CS2R R134, SRZ ;  /* 0x0000000000867805 */ /* 0x000fe4000001ff00 */
[----:B------:R-:W-:Y:S02]  /*1960*/  LOP3.LUT R5, R5, 0x1f, RZ, 0xc0, !PT ;  /* 0x0000001f05057812 */ /* 0x000fe400078ec0ff */
[----:B------:R-:W-:Y:S02]  /*1970*/  CS2R R128, SRZ ;  /* 0x0000000000807805 */ /* 0x000fe4000001ff00 */
[C---:B------:R-:W-:Y:S01]  /*1980*/  IADD3 R226, PT, PT, R224.reuse, R15, RZ ;  /* 0x0000000fe0e27210 */ /* 0x040fe20007ffe0ff */
[----:B------:R-:W3:Y:S01]  /*1990*/  LDC R35, c[0x0][0x3c8] ;  /* 0x0000f200ff237b82 */ /* 0x000ee20000000800 */
[----:B------:R-:W-:Y:S01]  /*19a0*/  IMAD.IADD R224, R224, 0x1, R17 ;  /* 0x00000001e0e07824 */ /* 0x000fe200078e0211 */
[C---:B------:R-:W-:Y:S01]  /*19b0*/  ISETP.GE.U32.AND P6, PT, R10.reuse, 0x80, PT ;  /* 0x000000800a00780c */ /* 0x040fe20003fc6070 */
[----:B--2---:R-:W-:Y:S01]  /*19c0*/  UIMAD UR4, UR7, UR4, URZ ;  /* 0x00000004070472a4 */ /* 0x004fe2000f8e02ff */
[----:B------:R-:W-:Y:S01]  /*19d0*/  IMAD R5, R5, UR5, RZ ;  /* 0x0000000505057c24 */ /* 0x000fe2000f8e02ff */
[----:B------:R-:W-:-:S02]  /*19e0*/  ISETP.LT.U32.AND P0, PT, R10, 0x80, !P0 ;  /* 0x000000800a00780c */ /* 0x000fc40004701070 */
[----:B------:R-:W-:Y:S01]  /*19f0*/  CS2R R130, SRZ ;  /* 0x0000000000827805 */ /* 0x000fe2000001ff00 */
[----:B------:R-:W-:Y:S01]  /*1a00*/  USHF.L.U32 UR5, UR4, 0x1, URZ ;  /* 0x0000000104057899 */ /* 0x000fe200080006ff */
[----:B0-----:R-:W-:Y:S01]  /*1a10*/  IMAD R8, R6, R43, RZ ;  /* 0x0000002b06087224 */ /* 0x001fe200078e02ff */
[----:B------:R-:W0:Y:S01]  /*1a20*/  LDC.64 R40, c[0x0][0x390] ;  /* 0x0000e400ff287b82 */ /* 0x000e220000000a00 */
[----:B------:R-:W-:Y:S01]  /*1a30*/  IMAD.SHL.U32 R3, R5, 0x2, RZ ;  /* 0x0000000205037824 */ /* 0x000fe200078e00ff */
[----:B------:R-:W-:Y:S01]  /*1a40*/  CS2R R124, SRZ ;  /* 0x00000000007c7805 */ /* 0x000fe2000001ff00 */
[----:B------:R-:W-:Y:S01]  /*1a50*/  IMAD R11, R43, 0x8, R8 ;  /* 0x000000082b0b7824 */ /* 0x000fe200078e0208 */
[----:B------:R-:W-:Y:S01]  /*1a60*/  CS2R R126, SRZ ;  /* 0x00000000007e7805 */ /* 0x000fe2000001ff00 */
[----:B------:R-:W-:Y:S01]  /*1a70*/  IMAD.HI R4, R5, 0x2, RZ ;  /* 0x0000000205047827 */ /* 0x000fe200078e02ff */
[----:B------:R-:W-:Y:S02]  /*1a80*/  CS2R R120, SRZ ;  /* 0x0000000000787805 */ /* 0x000fe4000001ff00 */
[----:B------:R-:W-:-:S02]  /*1a90*/  CS2R R122, SRZ ;  /* 0x00000000007a7805 */ /* 0x000fc4000001ff00 */
[C---:B------:R-:W-:Y:S01]  /*1aa0*/  LEA R12, R43.reuse, R11, 0x3 ;  /* 0x0000000b2b0c7211 */ /* 0x040fe200078e18ff */
[----:B------:R-:W2:Y:S01]  /*1ab0*/  LDC.64 R6, c[0x0][0x3c0] ;  /* 0x0000f000ff067b82 */ /* 0x000ea20000000a00 */
[----:B------:R-:W-:Y:S02]  /*1ac0*/  CS2R R116, SRZ ;  /* 0x0000000000747805 */ /* 0x000fe4000001ff00 */
[----:B------:R-:W-:Y:S02]  /*1ad0*/  CS2R R118, SRZ ;  /* 0x0000000000767805 */ /* 0x000fe4000001ff00 */
[----:B------:R-:W-:Y:S01]  /*1ae0*/  CS2R R112, SRZ ;  /* 0x0000000000707805 */ /* 0x000fe2000001ff00 */
[C---:B------:R-:W-:Y:S01]  /*1af0*/  IMAD R13, R43.reuse, 0x8, R12 ;  /* 0x000000082b0d7824 */ /* 0x040fe200078e020c */
[----:B------:R-:W-:Y:S01]  /*1b00*/  CS2R R114, SRZ ;  /* 0x0000000000727805 */ /* 0x000fe2000001ff00 */
[----:B---3--:R-:W-:Y:S01]  /*1b10*/  IMAD R0, R10, R35, RZ ;  /* 0x000000230a007224 */ /* 0x008fe200078e02ff */
[----:B------:R-:W-:Y:S01]  /*1b20*/  CS2R R108, SRZ ;  /* 0x00000000006c7805 */ /* 0x000fe2000001ff00 */
[----:B------:R-:W-:Y:S01]  /*1b30*/  IMAD R18, R43, 0x8, R13 ;  /* 0x000000082b127824 */ /* 0x000fe200078e020d */
[----:B------:R-:W-:Y:S01]  /*1b40*/  CS2R R110, SRZ ;  /* 0x00000000006e7805 */ /* 0x000fe2000001ff00 */
[----:B------:R-:W-:Y:S01]  /*1b50*/  IMAD R2, R35, 0x100, R0 ;  /* 0x0000010023027824 */ /* 0x000fe200078e0200 */
[----:B------:R-:W-:-:S02]  /*1b60*/  CS2R R104, SRZ ;  /* 0x0000000000687805 */ /* 0x000fc4000001ff00 */
[----:B------:R-:W-:Y:S02]  /*1b70*/  CS2R R106, SRZ ;  /* 0x00000000006a7805 */ /* 0x000fe4000001ff00 */
[----:B------:R-:W-:Y:S02]  /*1b80*/  LEA R19, R43, R18, 0x3 ;  /* 0x000000122b137211 */ /* 0x000fe400078e18ff */
[----:B------:R-:W-:Y:S02]  /*1b90*/  CS2R R100, SRZ ;  /* 0x0000000000647805 */ /* 0x000fe4000001ff00 */
[----:B0-----:R-:W-:Y:S01]  /*1ba0*/  IADD3 R165, P3, P4, R3, UR5, R40 ;  /* 0x0000000503a57c10 */ /* 0x001fe2000fc7e028 */
[----:B------:R-:W-:Y:S01]  /*1bb0*/  UIMAD.WIDE UR4, UR4, 0x2, URZ ;  /* 0x00000002040478a5 */ /* 0x000fe2000f8e02ff */
[----:B------:R-:W-:Y:S01]  /*1bc0*/  CS2R R102, SRZ ;  /* 0x0000000000667805 */ /* 0x000fe2000001ff00 */
[----:B------:R-:W-:Y:S01]  /*1bd0*/  IMAD R20, R43, 0x8, R19 ;  /* 0x000000082b147824 */ /* 0x000fe200078e0213 */
[----:B------:R-:W-:-:S02]  /*1be0*/  CS2R R96, SRZ ;  /* 0x0000000000607805 */ /* 0x000fc4000001ff00 */
[----:B------:R-:W-:Y:S02]  /*1bf0*/  CS2R R98, SRZ ;  /* 0x0000000000627805 */ /* 0x000fe4000001ff00 */
[----:B------:R-:W-:Y:S01]  /*1c00*/  CS2R R92, SRZ ;  /* 0x00000000005c7805 */ /* 0x000fe2000001ff00 */
[----:B------:R-:W-:Y:S01]  /*1c10*/  IMAD R21, R43, 0x8, R20 ;  /* 0x000000082b157824 */ /* 0x000fe200078e0214 */
[----:B------:R-:W-:Y:S01]  /*1c20*/  IADD3.X R41, PT, PT, R4, UR5, R41, P3, P4 ;  /* 0x0000000504297c10 */ /* 0x000fe20009fe8429 */
[----:B--2---:R-:W-:Y:S01]  /*1c30*/  IMAD R6, R6, UR7, RZ ;  /* 0x0000000706067c24 */ /* 0x004fe2000f8e02ff */
[----:B------:R-:W-:Y:S01]  /*1c40*/  LEA R36, P3, R12, R165, 0x1 ;  /* 0x000000a50c247211 */ /* 0x000fe200078608ff */
[----:B------:R-:W-:Y:S01]  /*1c50*/  IMAD.SHL.U32 R61, R7, 0x2, RZ ;  /* 0x00000002073d7824 */ /* 0x000fe200078e00ff */
[----:B------:R-:W-:Y:S01]  /*1c60*/  LEA R22, R43, R21, 0x3 ;  /* 0x000000152b167211 */ /* 0x000fe200078e18ff */
[C---:B------:R-:W-:Y:S01]  /*1c70*/  IMAD R63, R7.reuse, 0x3, RZ ;  /* 0x00000003073f7824 */ /* 0x040fe200078e02ff */
[----:B-1----:R-:W-:Y:S01]  /*1c80*/  LEA R17, P1, R6, R32, 0x1 ;  /* 0x0000002006117211 */ /* 0x002fe200078208ff */
[----:B------:R-:W-:Y:S01]  /*1c90*/  IMAD.SHL.U32 R65, R7, 0x4, RZ ;  /* 0x0000000407417824 */ /* 0x000fe200078e00ff */
[----:B------:R-:W-:Y:S01]  /*1ca0*/  LEA.HI.X.SX32 R37, R12, R41, 0x1, P3 ;  /* 0x000000290c257211 */ /* 0x000fe200018f0eff */
[----:B------:R-:W-:Y:S01]  /*1cb0*/  IMAD R23, R43, 0x8, R22 ;  /* 0x000000082b177824 */ /* 0x000fe200078e0216 */
[----:B------:R-:W-:Y:S01]  /*1cc0*/  LEA.HI.X.SX32 R33, R6, R33, 0x1, P1 ;  /* 0x0000002106217211 */ /* 0x000fe200008f0eff */
[----:B------:R-:W-:Y:S01]  /*1cd0*/  IMAD R67, R7, 0x5, RZ ;  /* 0x0000000507437824 */ /* 0x000fe200078e02ff */
[-C--:B------:R-:W-:Y:S01]  /*1ce0*/  LEA R14, P1, R0, R17.reuse, 0x1 ;  /* 0x00000011000e7211 */ /* 0x080fe200078208ff */
[----:B------:R-:W-:Y:S01]  /*1cf0*/  IMAD R24, R43, 0x8, R23 ;  /* 0x000000082b187824 */ /* 0x000fe200078e0217 */
[----:B------:R-:W-:Y:S01]  /*1d00*/  LEA R16, P2, R2, R17, 0x1 ;  /* 0x0000001102107211 */ /* 0x000fe200078408ff */
[C---:B------:R-:W-:Y:S01]  /*1d10*/  IMAD R59, R7.reuse, 0x6, RZ ;  /* 0x00000006073b7824 */ /* 0x040fe200078e02ff */
[----:B------:R-:W-:Y:S01]  /*1d20*/  LEA.HI.X.SX32 R15, R0, R33, 0x1, P1 ;  /* 0x00000021000f7211 */ /* 0x000fe200008f0eff */
[----:B------:R-:W-:Y:S01]  /*1d30*/  IMAD R57, R7, 0x7, RZ ;  /* 0x0000000707397824 */ /* 0x000fe200078e02ff */
[----:B------:R-:W-:Y:S01]  /*1d40*/  LEA R25, R43, R24, 0x3 ;  /* 0x000000182b197211 */ /* 0x000fe200078e18ff */
[----:B------:R-:W-:Y:S01]  /*1d50*/  IMAD R50, R7, 0x9, RZ ;  /* 0x0000000907327824 */ /* 0x000fe200078e02ff */
[----:B------:R-:W-:Y:S01]  /*1d60*/  LEA R44, P1, R8, R165, 0x1 ;  /* 0x000000a5082c7211 */ /* 0x000fe200078208ff */
[----:B------:R-:W-:Y:S01]  /*1d70*/  IMAD.WIDE R70, R63, 0x2, R14 ;  /* 0x000000023f467825 */ /* 0x000fe200078e020e */
[----:B------:R-:W-:-:S02]  /*1d80*/  LEA.HI.X.SX32 R17, R2, R33, 0x1, P2 ;  /* 0x0000002102117211 */ /* 0x000fc400010f0eff */
[----:B------:R-:W-:Y:S02]  /*1d90*/  CS2R R94, SRZ ;  /* 0x00000000005e7805 */ /* 0x000fe4000001ff00 */
[----:B------:R-:W-:Y:S01]  /*1da0*/  LEA.HI.X.SX32 R45, R8, R41, 0x1, P1 ;  /* 0x00000029082d7211 */ /* 0x000fe200008f0eff */
[----:B------:R-:W-:Y:S01]  /*1db0*/  IMAD R26, R43, 0x8, R25 ;  /* 0x000000082b1a7824 */ /* 0x000fe200078e0219 */
[-C--:B------:R-:W-:Y:S01]  /*1dc0*/  LEA R38, P2, R11, R165.reuse, 0x1 ;  /* 0x000000a50b267211 */ /* 0x080fe200078408ff */
[----:B------:R-:W-:Y:S01]  /*1dd0*/  IMAD.WIDE R60, R61, 0x2, R16 ;  /* 0x000000023d3c7825 */ /* 0x000fe200078e0210 */
[----:B------:R-:W-:Y:S01]  /*1de0*/  LEA R10, P3, R19, R165, 0x1 ;  /* 0x000000a5130a7211 */ /* 0x000fe200078608ff */
[----:B------:R-:W-:Y:S01]  /*1df0*/  STL.64 [R1+0xa8], R44 ;  /* 0x0000a82c01007387 */ /* 0x000fe20000100a00 */
[----:B------:R-:W-:Y:S01]  /*1e00*/  LEA.HI.X.SX32 R39, R11, R41, 0x1, P2 ;  /* 0x000000290b277211 */ /* 0x000fe200010f0eff */
[----:B------:R-:W-:Y:S01]  /*1e10*/  IMAD R27, R43, 0x8, R26 ;  /* 0x000000082b1b7824 */ /* 0x000fe200078e021a */
[C---:B------:R-:W-:Y:S01]  /*1e20*/  LEA R34, P2, R18.reuse, R165, 0x1 ;  /* 0x000000a512227211 */ /* 0x040fe200078408ff */
[----:B------:R0:W-:Y:S01]  /*1e30*/  STL.64 [R1+0x98], R36 ;  /* 0x0000982401007387 */ /* 0x0001e20000100a00 */
[----:B------:R-:W-:Y:S01]  /*1e40*/  LEA.HI.X.SX32 R11, R19, R41, 0x1, P3 ;  /* 0x00000029130b7211 */ /* 0x000fe200018f0eff */
[--C-:B------:R-:W-:Y:S01]  /*1e50*/  IMAD.WIDE R68, R63, 0x2, R16.reuse ;  /* 0x000000023f447825 */ /* 0x100fe200078e0210 */
[----:B------:R-:W-:Y:S01]  /*1e60*/  LEA R28, R43, R27, 0x3 ;  /* 0x0000001b2b1c7211 */ /* 0x000fe200078e18ff */
[----:B------:R-:W-:Y:S01]  /*1e70*/  STL.64 [R1+0xa0], R38 ;  /* 0x0000a02601007387 */ /* 0x000fe20000100a00 */
[----:B------:R-:W-:Y:S01]  /*1e80*/  LEA.HI.X.SX32 R35, R18, R41, 0x1, P2 ;  /* 0x0000002912237211 */ /* 0x000fe200010f0eff */
[----:B------:R-:W-:Y:S01]  /*1e90*/  IMAD.WIDE R62, R65, 0x2, R16 ;  /* 0x00000002413e7825 */ /* 0x000fe200078e0210 */
[----:B------:R-:W-:Y:S01]  /*1ea0*/  LEA R12, P3, R22, R165, 0x1 ;  /* 0x000000a5160c7211 */ /* 0x000fe200078608ff */
[----:B------:R-:W-:Y:S01]  /*1eb0*/  STL.64 [R1+0x80], R10 ;  /* 0x0000800a01007387 */ /* 0x000fe20000100a00 */
[----:B------:R-:W-:Y:S01]  /*1ec0*/  SHF.L.U32 R54, R7, 0x3, RZ ;  /* 0x0000000307367819 */ /* 0x000fe200000006ff */
[----:B------:R-:W-:Y:S01]  /*1ed0*/  IMAD R29, R43, 0x8, R28 ;  /* 0x000000082b1d7824 */ /* 0x000fe200078e021c */
[----:B------:R-:W-:-:S02]  /*1ee0*/  CS2R R88, SRZ ;  /* 0x0000000000587805 */ /* 0x000fc4000001ff00 */
[----:B0-----:R-:W-:Y:S01]  /*1ef0*/  LEA R36, P1, R13, R165, 0x1 ;  /* 0x000000a50d247211 */ /* 0x001fe200078208ff */
[----:B------:R-:W-:Y:S01]  /*1f00*/  IMAD R46, R7, 0xa, RZ ;  /* 0x0000000a072e7824 */ /* 0x000fe200078e02ff */
[----:B------:R-:W-:Y:S01]  /*1f10*/  CS2R R90, SRZ ;  /* 0x00000000005a7805 */ /* 0x000fe2000001ff00 */
[----:B------:R-:W-:Y:S01]  /*1f20*/  IMAD R9, R43, 0x8, R29 ;  /* 0x000000082b097824 */ /* 0x000fe200078e021d */
[-C--:B------:R-:W-:Y:S01]  /*1f30*/  LEA.HI.X.SX32 R37, R13, R41.reuse, 0x1, P1 ;  /* 0x000000290d257211 */ /* 0x080fe200008f0eff */
[C---:B------:R-:W-:Y:S01]  /*1f40*/  IMAD R42, R7.reuse, 0xb, RZ ;  /* 0x0000000b072a7824 */ /* 0x040fe200078e02ff */
[----:B------:R-:W-:Y:S01]  /*1f50*/  LEA.HI.X.SX32 R13, R22, R41, 0x1, P3 ;  /* 0x00000029160d7211 */ /* 0x000fe200018f0eff */
[----:B------:R-:W-:Y:S01]  /*1f60*/  IMAD R40, R7, 0x13, RZ ;  /* 0x0000001307287824 */ /* 0x000fe200078e02ff */
[----:B------:R-:W-:Y:S01]  /*1f70*/  LEA R30, R43, R9, 0x3 ;  /* 0x000000092b1e7211 */ /* 0x000fe200078e18ff */
[----:B------:R0:W-:Y:S01]  /*1f80*/  STL.64 [R1+0x90], R36 ;  /* 0x0000902401007387 */ /* 0x0001e20000100a00 */
[----:B------:R-:W-:Y:S01]  /*1f90*/  LEA R18, P3, R25, R165, 0x1 ;  /* 0x000000a519127211 */ /* 0x000fe200078608ff */
[----:B------:R-:W-:Y:S01]  /*1fa0*/  IMAD R44, R7, 0x16, RZ ;  /* 0x00000016072c7824 */ /* 0x000fe200078e02ff */
[----:B------:R-:W-:Y:S01]  /*1fb0*/  CS2R R84, SRZ ;  /* 0x0000000000547805 */ /* 0x000fe2000001ff00 */
[----:B------:R-:W-:Y:S01]  /*1fc0*/  IMAD R31, R43, 0x8, R30 ;  /* 0x000000082b1f7824 */ /* 0x000fe200078e021e */
[----:B------:R1:W-:Y:S01]  /*1fd0*/  STL.64 [R1+0x88], R34 ;  /* 0x0000882201007387 */ /* 0x0003e20000100a00 */
[----:B------:R-:W-:Y:S01]  /*1fe0*/  LEA.HI.X.SX32 R19, R25, R41, 0x1, P3 ;  /* 0x0000002919137211 */ /* 0x000fe200018f0eff */
[----:B------:R-:W-:Y:S01]  /*1ff0*/  IMAD R45, R7, 0x17, RZ ;  /* 0x00000017072d7824 */ /* 0x000fe200078e02ff */
[----:B------:R-:W-:-:S02]  /*2000*/  CS2R R86, SRZ ;  /* 0x0000000000567805 */ /* 0x000fc4000001ff00 */
[----:B------:R-:W-:Y:S01]  /*2010*/  LEA R32, R43, R31, 0x3 ;  /* 0x0000001f2b207211 */ /* 0x000fe200078e18ff */
[----:B------:R-:W-:Y:S01]  /*2020*/  STL.64 [R1+0x68], R12 ;  /* 0x0000680c01007387 */ /* 0x000fe20000100a00 */
[C---:B------:R-:W-:Y:S01]  /*2030*/  IMAD R47, R7.reuse, 0x18, RZ ;  /* 0x00000018072f7824 */ /* 0x040fe200078e02ff */
[C---:B0-----:R-:W-:Y:S01]  /*2040*/  LEA R36, P1, R20.reuse, R165, 0x1 ;  /* 0x000000a514247211 */ /* 0x041fe200078208ff */
[----:B------:R-:W-:Y:S01]  /*2050*/  IMAD R48, R7, 0x19, RZ ;  /* 0x0000001907307824 */ /* 0x000fe200078e02ff */
[----:B------:R-:W-:Y:S01]  /*2060*/  CS2R R80, SRZ ;  /* 0x0000000000507805 */ /* 0x000fe2000001ff00 */
[----:B------:R-:W-:Y:S01]  /*2070*/  IMAD R3, R43, 0x8, R32 ;  /* 0x000000082b037824 */ /* 0x000fe200078e0220 */
[----:B------:R-:W-:Y:S01]  /*2080*/  LEA.HI.X.SX32 R37, R20, R41, 0x1, P1 ;  /* 0x0000002914257211 */ /* 0x000fe200008f0eff */
[----:B------:R-:W-:Y:S01]  /*2090*/  IMAD R49, R7, 0x1a, RZ ;  /* 0x0000001a07317824 */ /* 0x000fe200078e02ff */
[----:B-1----:R-:W-:Y:S01]  /*20a0*/  LEA R34, P2, R21, R165, 0x1 ;  /* 0x000000a515227211 */ /* 0x002fe200078408ff */
[----:B------:R-:W-:Y:S01]  /*20b0*/  IMAD R51, R7, 0x1b, RZ ;  /* 0x0000001b07337824 */ /* 0x000fe200078e02ff */
[----:B------:R-:W-:Y:S01]  /*20c0*/  LEA R6, R43, R3, 0x3 ;  /* 0x000000032b067211 */ /* 0x000fe200078e18ff */
[----:B------:R-:W-:Y:S01]  /*20d0*/  STL.64 [R1+0x78], R36 ;  /* 0x0000782401007387 */ /* 0x000fe20000100a00 */
[----:B------:R-:W-:Y:S01]  /*20e0*/  LEA.HI.X.SX32 R35, R21, R41, 0x1, P2 ;  /* 0x0000002915237211 */ /* 0x000fe200010f0eff */
[----:B------:R-:W-:Y:S01]  /*20f0*/  IMAD R52, R7, 0x1c, RZ ;  /* 0x0000001c07347824 */ /* 0x000fe200078e02ff */
[C---:B------:R-:W-:Y:S01]  /*2100*/  LEA R20, P2, R24.reuse, R165, 0x1 ;  /* 0x000000a518147211 */ /* 0x040fe200078408ff */
[C---:B------:R-:W-:Y:S01]  /*2110*/  IMAD R0, R43.reuse, 0x8, R6 ;  /* 0x000000082b007824 */ /* 0x040fe200078e0206 */
[----:B------:R-:W-:Y:S01]  /*2120*/  CS2R R82, SRZ ;  /* 0x0000000000527805 */ /* 0x000fe2000001ff00 */
[----:B------:R0:W-:Y:S01]  /*2130*/  STL.64 [R1+0x70], R34 ;  /* 0x0000702201007387 */ /* 0x0001e20000100a00 */
[----:B------:R-:W-:Y:S01]  /*2140*/  LEA.HI.X.SX32 R21, R24, R41, 0x1, P2 ;  /* 0x0000002918157211 */ /* 0x000fe200010f0eff */
[----:B------:R-:W-:Y:S01]  /*2150*/  IMAD R2, R43, 0x8, R0 ;  /* 0x000000082b027824 */ /* 0x000fe200078e0200 */
[----:B------:R-:W-:Y:S01]  /*2160*/  LEA R22, P2, R27, R165, 0x1 ;  /* 0x000000a51b167211 */ /* 0x000fe200078408ff */
[----:B------:R-:W-:Y:S01]  /*2170*/  STL.64 [R1+0x50], R18 ;  /* 0x0000501201007387 */ /* 0x000fe20000100a00 */
[----:B------:R-:W-:Y:S01]  /*2180*/  IMAD R53, R7, 0x1d, RZ ;  /* 0x0000001d07357824 */ /* 0x000fe200078e02ff */
[----:B------:R-:W-:-:S02]  /*2190*/  CS2R R76, SRZ ;  /* 0x00000000004c7805 */ /* 0x000fc4000001ff00 */
[----:B------:R-:W-:Y:S01]  /*21a0*/  LEA R4, R43, R2, 0x3 ;  /* 0x000000022b047211 */ /* 0x000fe200078e18ff */
[C---:B------:R-:W-:Y:S01]  /*21b0*/  IMAD R55, R7.reuse, 0x1e, RZ ;  /* 0x0000001e07377824 */ /* 0x040fe200078e02ff */
[----:B------:R-:W-:Y:S01]  /*21c0*/  CS2R R78, SRZ ;  /* 0x00000000004e7805 */ /* 0x000fe2000001ff00 */
[----:B------:R-:W-:Y:S01]  /*21d0*/  IMAD R56, R7, 0x1f, RZ ;  /* 0x0000001f07387824 */ /* 0x000fe200078e02ff */
[----:B------:R-:W-:Y:S01]  /*21e0*/  MOV R169, 0x3f800000 ;  /* 0x3f80000000a97802 */ /* 0x000fe20000000f00 */
[----:B------:R-:W-:Y:S01]  /*21f0*/  IMAD R5, R43, 0x8, R4 ;  /* 0x000000082b057824 */ /* 0x000fe200078e0204 */
[----:B0-----:R-:W-:Y:S01]  /*2200*/  LEA R34, P1, R23, R165, 0x1 ;  /* 0x000000a517227211 */ /* 0x001fe200078208ff */
[----:B------:R-:W-:Y:S01]  /*2210*/  IMAD.MOV.U32 R168, RZ, RZ, 0x3f800000 ;  /* 0x3f800000ffa87424 */ /* 0x000fe200078e00ff */
[----:B------:R-:W-:Y:S01]  /*2220*/  UMOV UR4, URZ ;  /* 0x000000ff00047c82 */ /* 0x000fe20008000000 */
[----:B------:R-:W-:Y:S01]  /*2230*/  IMAD R8, R43, 0x8, R5 ;  /* 0x000000082b087824 */ /* 0x000fe200078e0205 */
[-C--:B------:R-:W-:Y:S01]  /*2240*/  LEA.HI.X.SX32 R35, R23, R41.reuse, 0x1, P1 ;  /* 0x0000002917237211 */ /* 0x080fe200008f0eff */
[----:B------:R-:W-:Y:S01]  /*2250*/  IMAD.MOV.U32 R166, RZ, RZ, 0x3f800000 ;  /* 0x3f800000ffa67424 */ /* 0x000fe200078e00ff */
[----:B------:R-:W-:Y:S01]  /*2260*/  LEA.HI.X.SX32 R23, R27, R41, 0x1, P2 ;  /* 0x000000291b177211 */ /* 0x000fe200010f0eff */
[----:B------:R-:W-:Y:S01]  /*2270*/  IMAD.MOV.U32 R167, RZ, RZ, 0x3f800000 ;  /* 0x3f800000ffa77424 */ /* 0x000fe200078e00ff */
[----:B------:R-:W-:Y:S01]  /*2280*/  LEA R10, R43, R8, 0x3 ;  /* 0x000000082b0a7211 */ /* 0x000fe200078e18ff */
[----:B------:R0:W-:Y:S01]  /*2290*/  STL.64 [R1+0x60], R34 ;  /* 0x0000602201007387 */ /* 0x0001e20000100a00 */
[----:B------:R-:W-:Y:S01]  /*22a0*/  LEA R24, P2, R9, R165, 0x1 ;  /* 0x000000a509187211 */ /* 0x000fe200078408ff */
[----:B------:R-:W-:Y:S01]  /*22b0*/  UMOV UR5, URZ ;  /* 0x000000ff00057c82 */ /* 0x000fe20008000000 */
[----:B------:R-:W1:Y:S01]  /*22c0*/  LDCU UR9, c[0x0][0x3a8] ;  /* 0x00007500ff0977ac */ /* 0x000e620008000800 */
[----:B------:R-:W-:Y:S01]  /*22d0*/  IMAD R11, R43, 0x8, R10 ;  /* 0x000000082b0b7824 */ /* 0x000fe200078e020a */
[----:B------:R2:W-:Y:S01]  /*22e0*/  STL.64 [R1+0x58], R20 ;  /* 0x0000581401007387 */ /* 0x0005e20000100a00 */
[----:B------:R-:W-:-:S02]  /*22f0*/  LEA.HI.X.SX32 R25, R9, R41, 0x1, P2 ;  /* 0x0000002909197211 */ /* 0x000fc400010f0eff */
[----:B------:R-:W-:Y:S01]  /*2300*/  IMAD R12, R43, 0x8, R11 ;  /* 0x000000082b0c7824 */ /* 0x000fe200078e020b */
[----:B0-----:R-:W-:-:S04]  /*2310*/  LEA R34, P1, R26, R165, 0x1 ;  /* 0x000000a51a227211 */ /* 0x001fc800078208ff */
[C---:B------:R-:W-:Y:S02]  /*2320*/  LEA R13, R43.reuse, R12, 0x3 ;  /* 0x0000000c2b0d7211 */ /* 0x040fe400078e18ff */
[----:B------:R-:W-:Y:S02]  /*2330*/  LEA.HI.X.SX32 R35, R26, R41, 0x1, P1 ;  /* 0x000000291a237211 */ /* 0x000fe400008f0eff */
[CC--:B--2---:R-:W-:Y:S01]  /*2340*/  LEA R20, P3, R28.reuse, R165.reuse, 0x1 ;  /* 0x000000a51c147211 */ /* 0x0c4fe200078608ff */
[----:B------:R-:W-:Y:S01]  /*2350*/  IMAD R18, R43, 0x8, R13 ;  /* 0x000000082b127824 */ /* 0x000fe200078e020d */
[----:B------:R-:W-:Y:S02]  /*2360*/  LEA R26, P1, R29, R165, 0x1 ;  /* 0x000000a51d1a7211 */ /* 0x000fe400078208ff */
[-C--:B------:R-:W-:Y:S01]  /*2370*/  LEA.HI.X.SX32 R21, R28, R41.reuse, 0x1, P3 ;  /* 0x000000291c157211 */ /* 0x080fe200018f0eff */
[----:B------:R-:W-:Y:S01]  /*2380*/  IMAD R19, R43, 0x8, R18 ;  /* 0x000000082b137824 */ /* 0x000fe200078e0212 */
[----:B------:R-:W-:-:S02]  /*2390*/  LEA.HI.X.SX32 R27, R29, R41, 0x1, P1 ;  /* 0x000000291d1b7211 */ /* 0x000fc400008f0eff */
[C---:B------:R-:W-:Y:S01]  /*23a0*/  LEA R28, P1, R31.reuse, R165, 0x1 ;  /* 0x000000a51f1c7211 */ /* 0x040fe200078208ff */
[----:B------:R0:W-:Y:S03]  /*23b0*/  STL.64 [R1+0x38], R20 ;  /* 0x0000381401007387 */ /* 0x0001e60000100a00 */
[----:B------:R-:W-:Y:S01]  /*23c0*/  LEA.HI.X.SX32 R29, R31, R41, 0x1, P1 ;  /* 0x000000291f1d7211 */ /* 0x000fe200008f0eff */
[----:B------:R-:W-:Y:S04]  /*23d0*/  STL.64 [R1+0x48], R34 ;  /* 0x0000482201007387 */ /* 0x000fe80000100a00 */
[----:B------:R2:W-:Y:S01]  /*23e0*/  STL.64 [R1+0x40], R22 ;  /* 0x0000401601007387 */ /* 0x0005e20000100a00 */
[----:B0-----:R-:W-:-:S03]  /*23f0*/  LEA R20, R43, R19, 0x3 ;  /* 0x000000132b147211 */ /* 0x001fc600078e18ff */
[----:B------:R0:W-:Y:S02]  /*2400*/  STL.64 [R1+0x30], R26 ;  /* 0x0000301a01007387 */ /* 0x0001e40000100a00 */
[C---:B------:R-:W-:Y:S02]  /*2410*/  IMAD R21, R43.reuse, 0x8, R20 ;  /* 0x000000082b157824 */ /* 0x040fe400078e0214 */
[----:B------:R3:W-:Y:S01]  /*2420*/  STL.64 [R1+0x28], R24 ;  /* 0x0000281801007387 */ /* 0x0007e20000100a00 */
[----:B--2---:R-:W-:Y:S01]  /*2430*/  LEA R22, P3, R30, R165, 0x1 ;  /* 0x000000a51e167211 */ /* 0x004fe200078608ff */
[----:B------:R-:W-:-:S03]  /*2440*/  IMAD R9, R43, 0x8, R21 ;  /* 0x000000082b097824 */ /* 0x000fc600078e0215 */
[----:B------:R-:W-:Y:S02]  /*2450*/  LEA.HI.X.SX32 R23, R30, R41, 0x1, P3 ;  /* 0x000000291e177211 */ /* 0x000fe400018f0eff */
[----:B0-----:R-:W-:-:S03]  /*2460*/  LEA R26, P2, R32, R165, 0x1 ;  /* 0x000000a5201a7211 */ /* 0x001fc600078408ff */
[----:B------:R0:W-:Y:S01]  /*2470*/  STL.64 [R1+0x20], R22 ;  /* 0x0000201601007387 */ /* 0x0001e20000100a00 */
[C---:B---3--:R-:W-:Y:S02]  /*2480*/  LEA R24, P3, R3.reuse, R165, 0x1 ;  /* 0x000000a503187211 */ /* 0x048fe400078608ff */
[-C--:B------:R-:W-:Y:S01]  /*2490*/  LEA.HI.X.SX32 R27, R32, R41.reuse, 0x1, P2 ;  /* 0x00000029201b7211 */ /* 0x080fe200010f0eff */
[----:B------:R-:W-:Y:S01]  /*24a0*/  STL.64 [R1+0x18], R28 ;  /* 0x0000181c01007387 */ /* 0x000fe20000100a00 */
[----:B------:R-:W-:Y:S02]  /*24b0*/  LEA.HI.X.SX32 R25, R3, R41, 0x1, P3 ;  /* 0x0000002903197211 */ /* 0x000fe400018f0eff */
[-C--:B------:R-:W-:Y:S02]  /*24c0*/  LEA R250, P2, R0, R165.reuse, 0x1 ;  /* 0x000000a500fa7211 */ /* 0x080fe400078408ff */
[----:B------:R-:W-:Y:S01]  /*24d0*/  LEA R248, P3, R2, R165, 0x1 ;  /* 0x000000a502f87211 */ /* 0x000fe200078608ff */
[----:B------:R2:W-:Y:S01]  /*24e0*/  STL.64 [R1+0x8], R24 ;  /* 0x0000081801007387 */ /* 0x0005e20000100a00 */
[----:B------:R-:W-:-:S02]  /*24f0*/  LEA.HI.X.SX32 R251, R0, R41, 0x1, P2 ;  /* 0x0000002900fb7211 */ /* 0x000fc400010f0eff */
[----:B0-----:R-:W-:Y:S01]  /*2500*/  LEA R22, R43, R9, 0x3 ;  /* 0x000000092b167211 */ /* 0x001fe200078e18ff */
[----:B------:R-:W-:Y:S01]  /*2510*/  STL.64 [R1+0x10], R26 ;  /* 0x0000101a01007387 */ /* 0x000fe20000100a00 */
[----:B------:R-:W-:Y:S02]  /*2520*/  LEA.HI.X.SX32 R249, R2, R41, 0x1, P3 ;  /* 0x0000002902f97211 */ /* 0x000fe400018f0eff */
[-C--:B------:R-:W-:Y:S01]  /*2530*/  LEA R240, P2, R5, R165.reuse, 0x1 ;  /* 0x000000a505f07211 */ /* 0x080fe200078408ff */
[----:B------:R-:W-:Y:S01]  /*2540*/  IMAD R3, R43, 0x8, R22 ;  /* 0x000000082b037824 */ /* 0x000fe200078e0216 */
[----:B------:R-:W-:Y:S02]  /*2550*/  LEA R236, P3, R8, R165, 0x1 ;  /* 0x000000a508ec7211 */ /* 0x000fe400078608ff */
[----:B------:R-:W-:Y:S01]  /*2560*/  LEA.HI.X.SX32 R241, R5, R41, 0x1, P2 ;  /* 0x0000002905f17211 */ /* 0x000fe200010f0eff */
[----:B------:R-:W-:Y:S01]  /*2570*/  IMAD R23, R43, 0x8, R3 ;  /* 0x000000082b177824 */ /* 0x000fe200078e0203 */
[----:B--2---:R-:W-:-:S02]  /*2580*/  LEA R24, P1, R6, R165, 0x1 ;  /* 0x000000a506187211 */ /* 0x004fc400078208ff */
[----:B------:R-:W-:Y:S02]  /*2590*/  LEA.HI.X.SX32 R237, R8, R41, 0x1, P3 ;  /* 0x0000002908ed7211 */ /* 0x000fe400018f0eff */
[C---:B------:R-:W-:Y:S02]  /*25a0*/  LEA R0, R43.reuse, R23, 0x3 ;  /* 0x000000172b007211 */ /* 0x040fe400078e18ff */
[----:B------:R-:W-:Y:S02]  /*25b0*/  LEA.HI.X.SX32 R25, R6, R41, 0x1, P1 ;  /* 0x0000002906197211 */ /* 0x000fe400008f0eff */
[-C--:B------:R-:W-:Y:S01]  /*25c0*/  LEA R244, P1, R4, R165.reuse, 0x1 ;  /* 0x000000a504f47211 */ /* 0x080fe200078208ff */
[C---:B------:R-:W-:Y:S01]  /*25d0*/  IMAD R2, R43.reuse, 0x8, R0 ;  /* 0x000000082b027824 */ /* 0x040fe200078e0200 */
[----:B------:R-:W-:Y:S01]  /*25e0*/  LEA R216, P3, R12, R165, 0x1 ;  /* 0x000000a50cd87211 */ /* 0x000fe200078608ff */
[----:B------:R-:W-:Y:S01]  /*25f0*/  STL.64 [R1], R24 ;  /* 0x0000001801007387 */ /* 0x000fe20000100a00 */
[----:B------:R-:W-:Y:S01]  /*2600*/  LEA.HI.X.SX32 R245, R4, R41, 0x1, P1 ;  /* 0x0000002904f57211 */ /* 0x000fe200008f0eff */
[----:B------:R-:W-:Y:S01]  /*2610*/  IMAD R4, R43, 0x8, R2 ;  /* 0x000000082b047824 */ /* 0x000fe200078e0202 */
[----:B------:R-:W-:Y:S01]  /*2620*/  LEA R232, P1, R10, R165, 0x1 ;  /* 0x000000a50ae87211 */ /* 0x000fe200078208ff */
[----:B------:R0:W-:Y:S01]  /*2630*/  STL.64 [R1+0x280], R60 ;  /* 0x0002803c01007387 */ /* 0x0001e20000100a00 */
[----:B------:R-:W-:-:S02]  /*2640*/  LEA.HI.X.SX32 R217, R12, R41, 0x1, P3 ;  /* 0x000000290cd97211 */ /* 0x000fc400018f0eff */
[----:B------:R-:W-:Y:S01]  /*2650*/  LEA R5, R43, R4, 0x3 ;  /* 0x000000042b057211 */ /* 0x000fe200078e18ff */
[----:B------:R-:W-:Y:S01]  /*2660*/  STL.64 [R1+0x278], R70 ;  /* 0x0002784601007387 */ /* 0x000fe20000100a00 */
[----:B------:R-:W-:Y:S02]  /*2670*/  LEA R220, P2, R11, R165, 0x1 ;  /* 0x000000a50bdc7211 */ /* 0x000fe400078408ff */
[----:B------:R-:W-:Y:S01]  /*2680*/  LEA.HI.X.SX32 R233, R10, R41, 0x1, P1 ;  /* 0x000000290ae97211 */ /* 0x000fe200008f0eff */
[----:B------:R-:W-:Y:S01]  /*2690*/  IMAD R6, R43, 0x8, R5 ;  /* 0x000000082b067824 */ /* 0x000fe200078e0205 */
[----:B------:R-:W-:Y:S01]  /*26a0*/  LEA R204, P3, R19, R165, 0x1 ;  /* 0x000000a513cc7211 */ /* 0x000fe200078608ff */
[----:B------:R-:W-:Y:S01]  /*26b0*/  STL.64 [R1+0x270], R68 ;  /* 0x0002704401007387 */ /* 0x000fe20000100a00 */
[-C--:B------:R-:W-:Y:S01]  /*26c0*/  LEA.HI.X.SX32 R221, R11, R41.reuse, 0x1, P2 ;  /* 0x000000290bdd7211 */ /* 0x080fe200010f0eff */
[----:B------:R-:W-:Y:S01]  /*26d0*/  IMAD R8, R43, 0x8, R6 ;  /* 0x000000082b087824 */ /* 0x000fe200078e0206 */
[----:B------:R-:W-:Y:S01]  /*26e0*/  LEA.HI.X.SX32 R205, R19, R41, 0x1, P3 ;  /* 0x0000002913cd7211 */ /* 0x000fe200018f0eff */
[----:B0-----:R-:W-:Y:S01]  /*26f0*/  IMAD.WIDE R60, R65, 0x2, R14 ;  /* 0x00000002413c7825 */ /* 0x001fe200078e020e */
[----:B------:R-:W-:-:S02]  /*2700*/  LEA R208, P2, R18, R165, 0x1 ;  /* 0x000000a512d07211 */ /* 0x000fc400078408ff */
[----:B------:R-:W-:Y:S01]  /*2710*/  LEA R10, R43, R8, 0x3 ;  /* 0x000000082b0a7211 */ /* 0x000fe200078e18ff */
[----:B------:R-:W-:Y:S01]  /*2720*/  IMAD.WIDE R64, R67, 0x2, R14 ;  /* 0x0000000243407825 */ /* 0x000fe200078e020e */
[-C--:B------:R-:W-:Y:S01]  /*2730*/  LEA R188, P3, R9, R165.reuse, 0x1 ;  /* 0x000000a509bc7211 */ /* 0x080fe200078608ff */
[----:B------:R0:W-:Y:S01]  /*2740*/  STL.64 [R1+0x268], R60 ;  /* 0x0002683c01007387 */ /* 0x0001e20000100a00 */
[----:B------:R-:W-:Y:S01]  /*2750*/  LEA R212, P1, R13, R165, 0x1 ;  /* 0x000000a50dd47211 */ /* 0x000fe200078208ff */
[----:B------:R-:W-:Y:S01]  /*2760*/  IMAD R11, R43, 0x8, R10 ;  /* 0x000000082b0b7824 */ /* 0x000fe200078e020a */
[-C--:B------:R-:W-:Y:S01]  /*2770*/  LEA.HI.X.SX32 R209, R18, R41.reuse, 0x1, P2 ;  /* 0x0000002912d17211 */ /* 0x080fe200010f0eff */
[----:B------:R2:W-:Y:S01]  /*2780*/  STL.64 [R1+0x260], R62 ;  /* 0x0002603e01007387 */ /* 0x0005e20000100a00 */
[----:B------:R-:W-:Y:S01]  /*2790*/  LEA.HI.X.SX32 R189, R9, R41, 0x1, P3 ;  /* 0x0000002909bd7211 */ /* 0x000fe200018f0eff */
[----:B------:R-:W-:Y:S01]  /*27a0*/  IMAD R9, R43, 0x8, R11 ;  /* 0x000000082b097824 */ /* 0x000fe200078e020b */
[----:B------:R-:W-:Y:S01]  /*27b0*/  LEA R190, P2, R21, R165, 0x1 ;  /* 0x000000a515be7211 */ /* 0x000fe200078408ff */
[----:B------:R-:W-:Y:S01]  /*27c0*/  STL.64 [R1+0x258], R64 ;  /* 0x0002584001007387 */ /* 0x000fe20000100a00 */
[----:B------:R-:W-:-:S02]  /*27d0*/  LEA.HI.X.SX32 R213, R13, R41, 0x1, P1 ;  /* 0x000000290dd57211 */ /* 0x000fc400008f0eff */
[C---:B------:R-:W-:Y:S01]  /*27e0*/  LEA R192, P1, R20.reuse, R165, 0x1 ;  /* 0x000000a514c07211 */ /* 0x040fe200078208ff */
[----:B0-----:R-:W-:Y:S01]  /*27f0*/  IMAD.WIDE R60, R67, 0x2, R16 ;  /* 0x00000002433c7825 */ /* 0x001fe200078e0210 */
[----:B------:R-:W-:Y:S02]  /*2800*/  LEA.HI.X.SX32 R191, R21, R41, 0x1, P2 ;  /* 0x0000002915bf7211 */ /* 0x000fe400010f0eff */
[----:B------:R-:W-:Y:S01]  /*2810*/  LEA R184, P2, R3, R165, 0x1 ;  /* 0x000000a503b87211 */ /* 0x000fe200078408ff */
[----:B--2---:R-:W-:Y:S01]  /*2820*/  IMAD.WIDE R62, R59, 0x2, R14 ;  /* 0x000000023b3e7825 */ /* 0x004fe200078e020e */
[----:B------:R-:W-:Y:S01]  /*2830*/  LEA R12, R43, R9, 0x3 ;  /* 0x000000092b0c7211 */ /* 0x000fe200078e18ff */
[----:B------:R0:W-:Y:S01]  /*2840*/  STL.64 [R1+0x250], R60 ;  /* 0x0002503c01007387 */ /* 0x0001e20000100a00 */
[----:B------:R-:W-:Y:S01]  /*2850*/  LEA.HI.X.SX32 R193, R20, R41, 0x1, P1 ;  /* 0x0000002914c17211 */ /* 0x000fe200008f0eff */
[----:B------:R-:W-:Y:S01]  /*2860*/  IMAD.WIDE R58, R59, 0x2, R16 ;  /* 0x000000023b3a7825 */ /* 0x000fe200078e0210 */
[C---:B------:R-:W-:Y:S01]  /*2870*/  LEA R186, P1, R22.reuse, R165, 0x1 ;  /* 0x000000a516ba7211 */ /* 0x040fe200078208ff */
[----:B------:R2:W-:Y:S01]  /*2880*/  STL.64 [R1+0x248], R62 ;  /* 0x0002483e01007387 */ /* 0x0005e20000100a00 */
[-C--:B------:R-:W-:Y:S01]  /*2890*/  LEA.HI.X.SX32 R185, R3, R41.reuse, 0x1, P2 ;  /* 0x0000002903b97211 */ /* 0x080fe200010f0eff */
[C---:B------:R-:W-:Y:S01]  /*28a0*/  IMAD R3, R43.reuse, 0x8, R12 ;  /* 0x000000082b037824 */ /* 0x040fe200078e020c */
[----:B------:R-:W-:Y:S01]  /*28b0*/  LEA.HI.X.SX32 R187, R22, R41, 0x1, P1 ;  /* 0x0000002916bb7211 */ /* 0x000fe200008f0eff */
[----:B------:R3:W-:Y:S01]  /*28c0*/  STL.64 [R1+0x240], R58 ;  /* 0x0002403a01007387 */ /* 0x0007e20000100a00 */
[CC--:B------:R-:W-:Y:S01]  /*28d0*/  LEA R180, P1, R0.reuse, R165.reuse, 0x1 ;  /* 0x000000a500b47211 */ /* 0x0c0fe200078208ff */
[----:B------:R-:W-:Y:S01]  /*28e0*/  IMAD R13, R43, 0x8, R3 ;  /* 0x000000082b0d7824 */ /* 0x000fe200078e0203 */
[----:B------:R-:W-:Y:S01]  /*28f0*/  LEA R182, P3, R23, R165, 0x1 ;  /* 0x000000a517b67211 */ /* 0x000fe200078608ff */
[----:B0-----:R-:W-:Y:S01]  /*2900*/  IMAD.WIDE R60, R57, 0x2, R14 ;  /* 0x00000002393c7825 */ /* 0x001fe200078e020e */
[----:B------:R-:W-:-:S02]  /*2910*/  LEA.HI.X.SX32 R181, R0, R41, 0x1, P1 ;  /* 0x0000002900b57211 */ /* 0x000fc400008f0eff */
[----:B------:R-:W-:Y:S01]  /*2920*/  LEA R178, P2, R2, R165, 0x1 ;  /* 0x000000a502b27211 */ /* 0x000fe200078408ff */
[----:B--2---:R-:W-:Y:S01]  /*2930*/  IMAD.WIDE R62, R57, 0x2, R16 ;  /* 0x00000002393e7825 */ /* 0x004fe200078e0210 */
[----:B------:R-:W-:Y:S01]  /*2940*/  LEA R0, R43, R13, 0x3 ;  /* 0x0000000d2b007211 */ /* 0x000fe200078e18ff */
[----:B------:R0:W-:Y:S01]  /*2950*/  STL.64 [R1+0x238], R60 ;  /* 0x0002383c01007387 */ /* 0x0001e20000100a00 */
[----:B------:R-:W-:Y:S01]  /*2960*/  LEA.HI.X.SX32 R183, R23, R41, 0x1, P3 ;  /* 0x0000002917b77211 */ /* 0x000fe200018f0eff */
[----:B---3--:R-:W-:Y:S01]  /*2970*/  IMAD.WIDE R58, R54, 0x2, R14 ;  /* 0x00000002363a7825 */ /* 0x008fe200078e020e */
[----:B------:R-:W-:Y:S01]  /*2980*/  LEA R176, P3, R4, R165, 0x1 ;  /* 0x000000a504b07211 */ /* 0x000fe200078608ff */
[----:B------:R2:W-:Y:S01]  /*2990*/  STL.64 [R1+0x230], R62 ;  /* 0x0002303e01007387 */ /* 0x0005e20000100a00 */
[-C--:B------:R-:W-:Y:S01]  /*29a0*/  LEA.HI.X.SX32 R179, R2, R41.reuse, 0x1, P2 ;  /* 0x0000002902b37211 */ /* 0x080fe200010f0eff */
[----:B------:R-:W-:Y:S01]  /*29b0*/  IMAD R2, R43, 0x8, R0 ;  /* 0x000000082b027824 */ /* 0x000fe200078e0200 */
[----:B------:R-:W-:Y:S01]  /*29c0*/  LEA.HI.X.SX32 R177, R4, R41, 0x1, P3 ;  /* 0x0000002904b17211 */ /* 0x000fe200018f0eff */
[----:B------:R3:W-:Y:S01]  /*29d0*/  STL.64 [R1+0x228], R58 ;  /* 0x0002283a01007387 */ /* 0x0007e20000100a00 */
[-C--:B------:R-:W-:Y:S01]  /*29e0*/  LEA R174, P1, R5, R165.reuse, 0x1 ;  /* 0x000000a505ae7211 */ /* 0x080fe200078208ff */
[----:B------:R-:W-:Y:S01]  /*29f0*/  IMAD R4, R43, 0x8, R2 ;  /* 0x000000082b047824 */ /* 0x000fe200078e0202 */
[----:B------:R-:W-:Y:S01]  /*2a00*/  LEA R172, P2, R6, R165, 0x1 ;  /* 0x000000a506ac7211 */ /* 0x000fe200078408ff */
[----:B0-----:R-:W-:Y:S01]  /*2a10*/  IMAD.WIDE R60, R54, 0x2, R16 ;  /* 0x00000002363c7825 */ /* 0x001fe200078e0210 */
[----:B------:R-:W-:-:S02]  /*2a20*/  LEA.HI.X.SX32 R175, R5, R41, 0x1, P1 ;  /* 0x0000002905af7211 */ /* 0x000fc400008f0eff */
[C---:B------:R-:W-:Y:S01]  /*2a30*/  LEA R5, R43.reuse, R4, 0x3 ;  /* 0x000000042b057211 */ /* 0x040fe200078e18ff */
[----:B--2---:R-:W-:Y:S01]  /*2a40*/  IMAD.WIDE R62, R50, 0x2, R14 ;  /* 0x00000002323e7825 */ /* 0x004fe200078e020e */
[----:B------:R-:W-:Y:S01]  /*2a50*/  LEA.HI.X.SX32 R173, R6, R41, 0x1, P2 ;  /* 0x0000002906ad7211 */ /* 0x000fe200010f0eff */
[----:B------:R0:W-:Y:S01]  /*2a60*/  STL.64 [R1+0x220], R60 ;  /* 0x0002203c01007387 */ /* 0x0001e20000100a00 */
[-C--:B------:R-:W-:Y:S01]  /*2a70*/  LEA R18, P3, R8, R165.reuse, 0x1 ;  /* 0x000000a508127211 */ /* 0x080fe200078608ff */
[----:B------:R-:W-:Y:S01]  /*2a80*/  IMAD R6, R43, 0x8, R5 ;  /* 0x000000082b067824 */ /* 0x000fe200078e0205 */
[----:B------:R-:W-:Y:S01]  /*2a90*/  LEA R22, P2, R11, R165, 0x1 ;  /* 0x000000a50b167211 */ /* 0x000fe200078408ff */
[----:B---3--:R-:W-:Y:S01]  /*2aa0*/  IMAD.WIDE R58, R50, 0x2, R16 ;  /* 0x00000002323a7825 */ /* 0x008fe200078e0210 */
[----:B------:R-:W-:Y:S01]  /*2ab0*/  LEA.HI.X.SX32 R19, R8, R41, 0x1, P3 ;  /* 0x0000002908137211 */ /* 0x000fe200018f0eff */
[----:B------:R2:W-:Y:S01]  /*2ac0*/  STL.64 [R1+0x218], R62 ;  /* 0x0002183e01007387 */ /* 0x0005e20000100a00 */
[----:B------:R-:W-:Y:S01]  /*2ad0*/  LEA R20, P1, R10, R165, 0x1 ;  /* 0x000000a50a147211 */ /* 0x000fe200078208ff */
[----:B------:R-:W-:Y:S01]  /*2ae0*/  IMAD R8, R43, 0x8, R6 ;  /* 0x000000082b087824 */ /* 0x000fe200078e0206 */
[----:B------:R-:W-:Y:S01]  /*2af0*/  LEA.HI.X.SX32 R23, R11, R41, 0x1, P2 ;  /* 0x000000290b177211 */ /* 0x000fe200010f0eff */
[----:B------:R3:W-:Y:S01]  /*2b00*/  STL.64 [R1+0x210], R58 ;  /* 0x0002103a01007387 */ /* 0x0007e20000100a00 */
[----:B------:R-:W-:Y:S01]  /*2b10*/  LEA R28, P2, R3, R165, 0x1 ;  /* 0x000000a5031c7211 */ /* 0x000fe200078408ff */
[----:B0-----:R-:W-:Y:S01]  /*2b20*/  IMAD.WIDE R60, R46, 0x2, R14 ;  /* 0x000000022e3c7825 */ /* 0x001fe200078e020e */
[----:B------:R-:W-:-:S02]  /*2b30*/  LEA.HI.X.SX32 R21, R10, R41, 0x1, P1 ;  /* 0x000000290a157211 */ /* 0x000fc400008f0eff */
[----:B------:R-:W-:Y:S01]  /*2b40*/  LEA R26, P1, R12, R165, 0x1 ;  /* 0x000000a50c1a7211 */ /* 0x000fe200078208ff */
[----:B------:R-:W-:Y:S01]  /*2b50*/  IMAD R11, R7, 0x12, RZ ;  /* 0x00000012070b7824 */ /* 0x000fe200078e02ff */
[----:B------:R-:W-:Y:S01]  /*2b60*/  LEA.HI.X.SX32 R29, R3, R41, 0x1, P2 ;  /* 0x00000029031d7211 */ /* 0x000fe200010f0eff */
[----:B--2---:R-:W-:Y:S01]  /*2b70*/  IMAD.WIDE R62, R46, 0x2, R16 ;  /* 0x000000022e3e7825 */ /* 0x004fe200078e0210 */
[----:B------:R-:W-:Y:S01]  /*2b80*/  LEA R24, P3, R9, R165, 0x1 ;  /* 0x000000a509187211 */ /* 0x000fe200078608ff */
[----:B------:R0:W-:Y:S01]  /*2b90*/  STL.64 [R1+0x208], R60 ;  /* 0x0002083c01007387 */ /* 0x0001e20000100a00 */
[----:B------:R-:W-:Y:S01]  /*2ba0*/  LEA R3, R43, R8, 0x3 ;  /* 0x000000082b037211 */ /* 0x000fe200078e18ff */
[----:B---3--:R-:W-:Y:S01]  /*2bb0*/  IMAD.WIDE R58, R42, 0x2, R14 ;  /* 0x000000022a3a7825 */ /* 0x008fe200078e020e */
[-C--:B------:R-:W-:Y:S01]  /*2bc0*/  LEA.HI.X.SX32 R27, R12, R41.reuse, 0x1, P1 ;  /* 0x000000290c1b7211 */ /* 0x080fe200008f0eff */
[----:B------:R2:W-:Y:S01]  /*2bd0*/  STL.64 [R1+0x200], R62 ;  /* 0x0002003e01007387 */ /* 0x0005e20000100a00 */
[----:B------:R-:W-:Y:S01]  /*2be0*/  LEA.HI.X.SX32 R25, R9, R41, 0x1, P3 ;  /* 0x0000002909197211 */ /* 0x000fe200018f0eff */
[----:B------:R-:W-:Y:S01]  /*2bf0*/  IMAD R9, R43, 0x8, R3 ;  /* 0x000000082b097824 */ /* 0x000fe200078e0203 */
[CC--:B------:R-:W-:Y:S01]  /*2c00*/  LEA R32, P1, R0.reuse, R165.reuse, 0x1 ;  /* 0x000000a500207211 */ /* 0x0c0fe200078208ff */
[----:B------:R3:W-:Y:S01]  /*2c10*/  STL.64 [R1+0x1f8], R58 ;  /* 0x0001f83a01007387 */ /* 0x0007e20000100a00 */
[----:B------:R-:W-:Y:S01]  /*2c20*/  LEA R30, P3, R13, R165, 0x1 ;  /* 0x000000a50d1e7211 */ /* 0x000fe200078608ff */
[----:B------:R-:W-:Y:S01]  /*2c30*/  IMAD.MOV.U32 R12, RZ, RZ, -0x800000 ;  /* 0xff800000ff0c7424 */ /* 0x000fe200078e00ff */
[----:B------:R-:W-:Y:S01]  /*2c40*/  LEA.HI.X.SX32 R33, R0, R41, 0x1, P1 ;  /* 0x0000002900217211 */ /* 0x000fe200008f0eff */
[----:B------:R-:W-:Y:S01]  /*2c50*/  IMAD R0, R43, 0x8, R9 ;  /* 0x000000082b007824 */ /* 0x000fe200078e0209 */
[----:B------:R-:W-:Y:S01]  /*2c60*/  LEA R34, P2, R2, R165, 0x1 ;  /* 0x000000a502227211 */ /* 0x000fe200078408ff */
[----:B0-----:R-:W-:Y:S01]  /*2c70*/  IMAD.WIDE R60, R42, 0x2, R16 ;  /* 0x000000022a3c7825 */ /* 0x001fe200078e0210 */
[----:B------:R-:W-:-:S02]  /*2c80*/  LEA.HI.X.SX32 R31, R13, R41, 0x1, P3 ;  /* 0x000000290d1f7211 */ /* 0x000fc400018f0eff */
[----:B------:R-:W-:Y:S01]  /*2c90*/  LEA R36, P3, R4, R165, 0x1 ;  /* 0x000000a504247211 */ /* 0x000fe200078608ff */
[----:B------:R-:W-:Y:S01]  /*2ca0*/  IMAD.MOV.U32 R13, RZ, RZ, -0x800000 ;  /* 0xff800000ff0d7424 */ /* 0x000fe200078e00ff */
[-C--:B------:R-:W-:Y:S01]  /*2cb0*/  LEA.HI.X.SX32 R35, R2, R41.reuse, 0x1, P2 ;  /* 0x0000002902237211 */ /* 0x080fe200010f0eff */
[----:B------:R0:W-:Y:S01]  /*2cc0*/  STL.64 [R1+0x1f0], R60 ;  /* 0x0001f03c01007387 */ /* 0x0001e20000100a00 */
[----:B------:R-:W-:Y:S02]  /*2cd0*/  LEA R2, R43, R0, 0x3 ;  /* 0x000000002b027211 */ /* 0x000fe400078e18ff */
[----:B------:R-:W-:Y:S02]  /*2ce0*/  LEA.HI.X.SX32 R37, R4, R41, 0x1, P3 ;  /* 0x0000002904257211 */ /* 0x000fe400018f0eff */
[-C--:B------:R-:W-:Y:S01]  /*2cf0*/  LEA R38, P1, R5, R165.reuse, 0x1 ;  /* 0x000000a505267211 */ /* 0x080fe200078208ff */
[----:B------:R-:W-:Y:S01]  /*2d00*/  IMAD R4, R43, 0x8, R2 ;  /* 0x000000082b047824 */ /* 0x000fe200078e0202 */
[----:B------:R-:W-:-:S02]  /*2d10*/  LEA R142, P3, R8, R165, 0x1 ;  /* 0x000000a5088e7211 */ /* 0x000fc400078608ff */
[-C--:B------:R-:W-:Y:S01]  /*2d20*/  LEA.HI.X.SX32 R39, R5, R41.reuse, 0x1, P1 ;  /* 0x0000002905277211 */ /* 0x080fe200008f0eff */
[----:B------:R-:W-:Y:S01]  /*2d30*/  IMAD R5, R43, 0x8, R4 ;  /* 0x000000082b057824 */ /* 0x000fe200078e0204 */
[----:B------:R-:W-:Y:S01]  /*2d40*/  LEA.HI.X.SX32 R143, R8, R41, 0x1, P3 ;  /* 0x00000029088f7211 */ /* 0x000fe200018f0eff */
[----:B------:R-:W-:Y:S01]  /*2d50*/  IMAD.MOV.U32 R8, RZ, RZ, RZ ;  /* 0x000000ffff087224 */ /* 0x000fe200078e00ff */
[CC--:B------:R-:W-:Y:S02]  /*2d60*/  LEA R152, P1, R3.reuse, R165.reuse, 0x1 ;  /* 0x000000a503987211 */ /* 0x0c0fe400078208ff */
[-C--:B------:R-:W-:Y:S02]  /*2d70*/  LEA R156, P3, R0, R165.reuse, 0x1 ;  /* 0x000000a5009c7211 */ /* 0x080fe400078608ff */
[----:B------:R-:W-:Y:S02]  /*2d80*/  LEA R140, P2, R6, R165, 0x1 ;  /* 0x000000a5068c7211 */ /* 0x000fe400078408ff */
[-C--:B------:R-:W-:Y:S01]  /*2d90*/  LEA.HI.X.SX32 R153, R3, R41.reuse, 0x1, P1 ;  /* 0x0000002903997211 */ /* 0x080fe200008f0eff */
[----:B------:R-:W-:Y:S01]  /*2da0*/  IMAD R3, R7, 0xf, RZ ;  /* 0x0000000f07037824 */ /* 0x000fe200078e02ff */
[----:B------:R-:W-:-:S02]  /*2db0*/  LEA.HI.X.SX32 R157, R0, R41, 0x1, P3 ;  /* 0x00000029009d7211 */ /* 0x000fc400018f0eff */
[----:B------:R-:W-:Y:S02]  /*2dc0*/  LEA R158, P1, R2, R165, 0x1 ;  /* 0x000000a5029e7211 */ /* 0x000fe400078208ff */
[----:B------:R-:W-:Y:S01]  /*2dd0*/  LEA R0, R43, R5, 0x3 ;  /* 0x000000052b007211 */ /* 0x000fe200078e18ff */
[C---:B------:R-:W-:Y:S01]  /*2de0*/  IMAD R43, R7.reuse, 0x15, RZ ;  /* 0x00000015072b7824 */ /* 0x040fe200078e02ff */
[----:B------:R-:W-:Y:S01]  /*2df0*/  LEA.HI.X.SX32 R141, R6, R41, 0x1, P2 ;  /* 0x00000029068d7211 */ /* 0x000fe200010f0eff */
[----:B------:R-:W-:Y:S01]  /*2e00*/  IMAD R6, R7, 0xc, RZ ;  /* 0x0000000c07067824 */ /* 0x000fe200078e02ff */
[----:B------:R-:W-:Y:S02]  /*2e10*/  LEA R154, P2, R9, R165, 0x1 ;  /* 0x000000a5099a7211 */ /* 0x000fe400078408ff */
[----:B------:R-:W-:Y:S01]  /*2e20*/  LEA.HI.X.SX32 R159, R2, R41, 0x1, P1 ;  /* 0x00000029029f7211 */ /* 0x000fe200008f0eff */
[----:B------:R-:W-:Y:S01]  /*2e30*/  IMAD R2, R7, 0xd, RZ ;  /* 0x0000000d07027824 */ /* 0x000fe200078e02ff */
[----:B------:R-:W-:Y:S01]  /*2e40*/  LEA R164, P4, R0, R165, 0x1 ;  /* 0x000000a500a47211 */ /* 0x000fe200078808ff */
[----:B--2---:R-:W-:Y:S01]  /*2e50*/  IMAD.WIDE R62, R6, 0x2, R14 ;  /* 0x00000002063e7825 */ /* 0x004fe200078e020e */
[----:B------:R-:W-:-:S02]  /*2e60*/  LEA.HI.X.SX32 R155, R9, R41, 0x1, P2 ;  /* 0x00000029099b7211 */ /* 0x000fc400010f0eff */
[-C--:B------:R-:W-:Y:S01]  /*2e70*/  LEA R160, P2, R4, R165.reuse, 0x1 ;  /* 0x000000a504a07211 */ /* 0x080fe200078408ff */
[----:B---3--:R-:W-:Y:S01]  /*2e80*/  IMAD.WIDE R58, R6, 0x2, R16 ;  /* 0x00000002063a7825 */ /* 0x008fe200078e0210 */
[C---:B------:R-:W-:Y:S01]  /*2e90*/  LEA R162, P3, R5.reuse, R165, 0x1 ;  /* 0x000000a505a27211 */ /* 0x040fe200078608ff */
[----:B------:R2:W-:Y:S01]  /*2ea0*/  STL.64 [R1+0x1e8], R62 ;  /* 0x0001e83e01007387 */ /* 0x0005e20000100a00 */
[-C--:B------:R-:W-:Y:S01]  /*2eb0*/  LEA.HI.X.SX32 R165, R0, R41.reuse, 0x1, P4 ;  /* 0x0000002900a57211 */ /* 0x080fe200020f0eff */
[----:B0-----:R-:W-:Y:S01]  /*2ec0*/  IMAD.WIDE R60, R2, 0x2, R14 ;  /* 0x00000002023c7825 */ /* 0x001fe200078e020e */
[-C--:B------:R-:W-:Y:S01]  /*2ed0*/  LEA.HI.X.SX32 R161, R4, R41.reuse, 0x1, P2 ;  /* 0x0000002904a17211 */ /* 0x080fe200010f0eff */
[----:B------:R0:W-:Y:S01]  /*2ee0*/  STL.64 [R1+0x1e0], R58 ;  /* 0x0001e03a01007387 */ /* 0x0001e20000100a00 */
[----:B------:R-:W-:Y:S01]  /*2ef0*/  LEA.HI.X.SX32 R163, R5, R41, 0x1, P3 ;  /* 0x0000002905a37211 */ /* 0x000fe200018f0eff */
[C---:B------:R-:W-:Y:S01]  /*2f00*/  IMAD R0, R7.reuse, 0xe, RZ ;  /* 0x0000000e07007824 */ /* 0x040fe200078e02ff */
[----:B------:R-:W-:Y:S01]  /*2f10*/  MOV R10, 0xff800000 ;  /* 0xff800000000a7802 */ /* 0x000fe20000000f00 */
[----:B------:R3:W-:Y:S01]  /*2f20*/  STL.64 [R1+0x1d8], R60 ;  /* 0x0001d83c01007387 */ /* 0x0007e20000100a00 */
[----:B------:R-:W-:-:S02]  /*2f30*/  IMAD.SHL.U32 R4, R7, 0x10, RZ ;  /* 0x0000001007047824 */ /* 0x000fc400078e00ff */
[----:B------:R-:W-:Y:S02]  /*2f40*/  IMAD R5, R7, 0x11, RZ ;  /* 0x0000001107057824 */ /* 0x000fe400078e02ff */
[----:B--2---:R-:W-:-:S04]  /*2f50*/  IMAD.WIDE R62, R2, 0x2, R16 ;  /* 0x00000002023e7825 */ /* 0x004fc800078e0210 */
[C---:B0-----:R-:W-:Y:S01]  /*2f60*/  IMAD.WIDE R58, R0.reuse, 0x2, R14 ;  /* 0x00000002003a7825 */ /* 0x041fe200078e020e */
[----:B------:R0:W-:Y:S03]  /*2f70*/  STL.64 [R1+0x1d0], R62 ;  /* 0x0001d03e01007387 */ /* 0x0001e60000100a00 */
[----:B---3--:R-:W-:Y:S01]  /*2f80*/  IMAD.WIDE R60, R0, 0x2, R16 ;  /* 0x00000002003c7825 */ /* 0x008fe200078e0210 */
[----:B------:R2:W-:Y:S03]  /*2f90*/  STL.64 [R1+0x1c8], R58 ;  /* 0x0001c83a01007387 */ /* 0x0005e60000100a00 */
[----:B------:R-:W-:Y:S01]  /*2fa0*/  IMAD R41, R7, 0x14, RZ ;  /* 0x0000001407297824 */ /* 0x000fe200078e02ff */
[----:B------:R3:W-:Y:S01]  /*2fb0*/  STL.64 [R1+0x1c0], R60 ;  /* 0x0001c03c01007387 */ /* 0x0007e20000100a00 */
[----:B------:R-:W-:Y:S01]  /*2fc0*/  MOV R7, RZ ;  /* 0x000000ff00077202 */ /* 0x000fe20000000f00 */
[----:B------:R-:W-:-:S02]  /*2fd0*/  IMAD.MOV.U32 R9, RZ, RZ, -0x800000 ;  /* 0xff800000ff097424 */ /* 0x000fc400078e00ff */
[----:B0-----:R-:W-:-:S04]  /*2fe0*/  IMAD.WIDE R62, R3, 0x2, R14 ;  /* 0x00000002033e7825 */ /* 0x001fc800078e020e */
[----:B--2---:R-:W-:Y:S01]  /*2ff0*/  IMAD.WIDE R58, R3, 0x2, R16 ;  /* 0x00000002033a7825 */ /* 0x004fe200078e0210 */
[----:B------:R-:W-:Y:S03]  /*3000*/  STL.64 [R1+0x1b8], R62 ;  /* 0x0001b83e01007387 */ /* 0x000fe60000100a00 */
[C---:B---3--:R-:W-:Y:S01]  /*3010*/  IMAD.WIDE R60, R4.reuse, 0x2, R14 ;  /* 0x00000002043c7825 */ /* 0x048fe200078e020e */
[----:B------:R0:W-:Y:S03]  /*3020*/  STL.64 [R1+0x1b0], R58 ;  /* 0x0001b03a01007387 */ /* 0x0001e60000100a00 */
[----:B------:R-:W-:Y:S01]  /*3030*/  IMAD.WIDE R2, R4, 0x2, R16 ;  /* 0x0000000204027825 */ /* 0x000fe200078e0210 */
[----:B------:R-:W-:Y:S04]  /*3040*/  STL.64 [R1+0x1a8], R60 ;  /* 0x0001a83c01007387 */ /* 0x000fe80000100a00 */
[----:B------:R2:W-:Y:S01]  /*3050*/  STL.64 [R1+0x1a0], R2 ;  /* 0x0001a00201007387 */ /* 0x0005e20000100a00 */
[----:B0-----:R-:W-:-:S04]  /*3060*/  IMAD.WIDE R58, R5, 0x2, R14 ;  /* 0x00000002053a7825 */ /* 0x001fc800078e020e */
[----:B------:R-:W-:Y:S01]  /*3070*/  IMAD.WIDE R4, R5, 0x2, R16 ;  /* 0x0000000205047825 */ /* 0x000fe200078e0210 */
[----:B------:R0:W-:Y:S03]  /*3080*/  STL.64 [R1+0x198], R58 ;  /* 0x0001983a01007387 */ /* 0x0001e60000100a00 */
[C---:B--2---:R-:W-:Y:S01]  /*3090*/  IMAD.WIDE R2, R11.reuse, 0x2, R14 ;  /* 0x000000020b027825 */ /* 0x044fe200078e020e */
[----:B------:R2:W-:Y:S04]  /*30a0*/  STL.64 [R1+0x190], R4 ;  /* 0x0001900401007387 */ /* 0x0005e80000100a00 */
[----:B------:R3:W-:Y:S01]  /*30b0*/  STL.64 [R1+0x188], R2 ;  /* 0x0001880201007387 */ /* 0x0007e20000100a00 */
[----:B0-----:R-:W-:-:S04]  /*30c0*/  IMAD.WIDE R58, R11, 0x2, R16 ;  /* 0x000000020b3a7825 */ /* 0x001fc800078e0210 */
[C---:B--2---:R-:W-:Y:S01]  /*30d0*/  IMAD.WIDE R4, R40.reuse, 0x2, R14 ;  /* 0x0000000228047825 */ /* 0x044fe200078e020e */
[----:B------:R0:W-:Y:S03]  /*30e0*/  STL.64 [R1+0x180], R58 ;  /* 0x0001803a01007387 */ /* 0x0001e60000100a00 */
[----:B---3--:R-:W-:Y:S01]  /*30f0*/  IMAD.WIDE R2, R40, 0x2, R16 ;  /* 0x0000000228027825 */ /* 0x008fe200078e0210 */
[----:B------:R2:W-:Y:S04]  /*3100*/  STL.64 [R1+0x178], R4 ;  /* 0x0001780401007387 */ /* 0x0005e80000100a00 */
[----:B------:R3:W-:Y:S01]  /*3110*/  STL.64 [R1+0x170], R2 ;  /* 0x0001700201007387 */ /* 0x0007e20000100a00 */
[----:B0-----:R-:W-:-:S04]  /*3120*/  IMAD.WIDE R58, R41, 0x2, R14 ;  /* 0x00000002293a7825 */ /* 0x001fc800078e020e */
[----:B--2---:R-:W-:Y:S01]  /*3130*/  IMAD.WIDE R4, R41, 0x2, R16 ;  /* 0x0000000229047825 */ /* 0x004fe200078e0210 */
[----:B------:R-:W-:Y:S03]  /*3140*/  STL.64 [R1+0x168], R58 ;  /* 0x0001683a01007387 */ /* 0x000fe60000100a00 */
[C---:B---3--:R-:W-:Y:S01]  /*3150*/  IMAD.WIDE R2, R43.reuse, 0x2, R14 ;  /* 0x000000022b027825 */ /* 0x048fe200078e020e */
[----:B------:R0:W-:Y:S03]  /*3160*/  STL.64 [R1+0x160], R4 ;  /* 0x0001600401007387 */ /* 0x0001e60000100a00 */
[----:B------:R-:W-:Y:S01]  /*3170*/  IMAD.WIDE R40, R43, 0x2, R16 ;  /* 0x000000022b287825 */ /* 0x000fe200078e0210 */
[----:B------:R2:W-:Y:S04]  /*3180*/  STL.64 [R1+0x158], R2 ;  /* 0x0001580201007387 */ /* 0x0005e80000100a00 */
[----:B------:R3:W-:Y:S01]  /*3190*/  STL.64 [R1+0x150], R40 ;  /* 0x0001502801007387 */ /* 0x0007e20000100a00 */
[----:B0-----:R-:W-:-:S04]  /*31a0*/  IMAD.WIDE R4, R44, 0x2, R14 ;  /* 0x000000022c047825 */ /* 0x001fc800078e020e */
[----:B--2---:R-:W-:Y:S01]  /*31b0*/  IMAD.WIDE R2, R44, 0x2, R16 ;  /* 0x000000022c027825 */ /* 0x004fe200078e0210 */
[----:B------:R0:W-:Y:S03]  /*31c0*/  STL.64 [R1+0x148], R4 ;  /* 0x0001480401007387 */ /* 0x0001e60000100a00 */
[C---:B---3--:R-:W-:Y:S01]  /*31d0*/  IMAD.WIDE R40, R45.reuse, 0x2, R14 ;  /* 0x000000022d287825 */ /* 0x048fe200078e020e */
        /* <DEDUP_REMOVED lines=34> */
[----:B------:R3:W-:Y:S04]  /*3400*/  STL.64 [R1+0xb8], R4 ;  /* 0x0000b80401007387 */ /* 0x0007e80000100a00 */
[----:B-1----:R3:W-:Y:S02]  /*3410*/  STL.64 [R1+0xb0], R2 ;  /* 0x0000b00201007387 */ /* 0x0027e40000100a00 */
.L_x_1:
[----:B------:R-:W2:Y:S04]  /*3420*/  LDL.64 R50, [R1+0x280] ;  /* 0x0002800001327983 */ /* 0x000ea80000100a00 */
[----:B---3--:R-:W3:Y:S04]  /*3430*/  LDL.64 R2, [R1+0x278] ;  /* 0x0002780001027983 */ /* 0x008ee80000100a00 */
[----:B------:R-:W4:Y:S04]  /*3440*/  LDL.64 R58, [R1+0x258] ;  /* 0x00025800013a7983 */ /* 0x000f280000100a00 */
[----:B------:R-:W5:Y:S04]  /*3450*/  LDL.64 R42, [R1+0x260] ;  /* 0x00026000012a7983 */ /* 0x000f680000100a00 */
        /* <DEDUP_REMOVED lines=10> */
[----:B------:R-:W5:Y:S01]  /*3500*/  LDL.64 R46, [R1+0x268] ;  /* 0x00026800012e7983 */ /* 0x000f620000100a00 */
[----:B------:R-:W-:-:S03]  /*3510*/  IMAD.WIDE R40, R7, 0x2, R14 ;  /* 0x0000000207287825 */ /* 0x000fc600078e020e */
[----:B------:R-:W5:Y:S04]  /*3520*/  LDL.64 R74, [R1+0x240] ;  /* 0x00024000014a7983 */ /* 0x000f680000100a00 */
[----:B------:R-:W5:Y:S04]  /*3530*/  LDL.64 R60, [R1+0x228] ;  /* 0x00022800013c7983 */ /* 0x000f680000100a00 */
[----:B------:R4:W5:Y:S04]  /*3540*/  LDG.E.U16 R4, desc[UR10][R40.64] ;  /* 0x0000000a28047981 */ /* 0x000968000c1e1500 */
        /* <DEDUP_REMOVED lines=10> */
[----:B------:R-:W5:Y:S04]  /*35f0*/  LDG.E.U16 R44, desc[UR10][R44.64] ;  /* 0x0000000a2c2c7981 */ /* 0x000f68000c1e1500 */
        /* <DEDUP_REMOVED lines=8> */
[----:B--2---:R-:W-:-:S03]  /*3680*/  IMAD.WIDE R70, R7, 0x2, R50 ;  /* 0x0000000207467825 */ /* 0x004fc600078e0232 */
[----:B------:R-:W2:Y:S01]  /*3690*/  LDL.64 R50, [R1+0x210] ;  /* 0x0002100001327983 */ /* 0x000ea20000100a00 */
[----:B---3--:R-:W-:-:S03]  /*36a0*/  IMAD.WIDE R2, R7, 0x2, R2 ;  /* 0x0000000207027825 */ /* 0x008fc600078e0202 */
[----:B------:R-:W3:Y:S01]  /*36b0*/  LDG.E.U16 R70, desc[UR10][R70.64] ;  /* 0x0000000a46467981 */ /* 0x000ee2000c1e1500 */
[----:B----4-:R-:W-:-:S03]  /*36c0*/  IMAD.WIDE R40, R7, 0x2, R58 ;  /* 0x0000000207287825 */ /* 0x010fc600078e023a */
[----:B------:R0:W4:Y:S01]  /*36d0*/  LDG.E.U16 R65, desc[UR10][R2.64] ;  /* 0x0000000a02417981 */ /* 0x000122000c1e1500 */
[----:B-----5:R-:W-:-:S04]  /*36e0*/  IMAD.WIDE R42, R7, 0x2, R42 ;  /* 0x00000002072a7825 */ /* 0x020fc800078e022a */
[C---:B------:R-:W-:Y:S01]  /*36f0*/  IMAD.WIDE R48, R7.reuse, 0x2, R48 ;  /* 0x0000000207307825 */ /* 0x040fe200078e0230 */
[----:B------:R1:W5:Y:S03]  /*3700*/  LDG.E.U16 R58, desc[UR10][R42.64] ;  /* 0x0000000a2a3a7981 */ /* 0x000366000c1e1500 */
[C---:B0-----:R-:W-:Y:S01]  /*3710*/  IMAD.WIDE R2, R7.reuse, 0x2, R52 ;  /* 0x0000000207027825 */ /* 0x041fe200078e0234 */
[----:B------:R0:W3:Y:S04]  /*3720*/  LDG.E.U16 R64, desc[UR10][R48.64] ;  /* 0x0000000a30407981 */ /* 0x0000e8000c1e1500 */
[----:B------:R0:W3:Y:S01]  /*3730*/  LDG.E.U16 R53, desc[UR10][R40.64] ;  /* 0x0000000a28357981 */ /* 0x0000e2000c1e1500 */
[----:B-1----:R-:W-:-:S03]  /*3740*/  IMAD.WIDE R42, R7, 0x2, R66 ;  /* 0x00000002072a7825 */ /* 0x002fc600078e0242 */
[----:B------:R-:W3:Y:S01]  /*3750*/  LDG.E.U16 R52, desc[UR10][R2.64] ;  /* 0x0000000a02347981 */ /* 0x000ee2000c1e1500 */
[----:B0-----:R-:W-:-:S03]  /*3760*/  IMAD.WIDE R48, R7, 0x2, R144 ;  /* 0x0000000207307825 */ /* 0x001fc600078e0290 */
[----:B------:R-:W3:Y:S01]  /*3770*/  LDL.64 R66, [R1+0x1d0] ;  /* 0x0001d00001427983 */ /* 0x000ee20000100a00 */
[----:B------:R-:W-:-:S03]  /*3780*/  IMAD.WIDE R40, R7, 0x2, R62 ;  /* 0x0000000207287825 */ /* 0x000fc600078e023e */
[----:B------:R-:W4:Y:S04]  /*3790*/  LDL.64 R144, [R1+0x1b8] ;  /* 0x0001b80001907983 */ /* 0x000f280000100a00 */
[----:B------:R-:W4:Y:S01]  /*37a0*/  LDL.64 R62, [R1+0x1d8] ;  /* 0x0001d800013e7983 */ /* 0x000f220000100a00 */
[----:B------:R-:W-:-:S03]  /*37b0*/  IMAD.WIDE R56, R7, 0x2, R56 ;  /* 0x0000000207387825 */ /* 0x000fc600078e0238 */
[----:B------:R-:W5:Y:S01]  /*37c0*/  LDG.E.U16 R43, desc[UR10][R42.64] ;  /* 0x0000000a2a2b7981 */ /* 0x000f62000c1e1500 */
[----:B------:R-:W-:-:S03]  /*37d0*/  IMAD.WIDE R54, R7, 0x2, R54 ;  /* 0x0000000207367825 */ /* 0x000fc600078e0236 */
[----:B------:R0:W5:Y:S04]  /*37e0*/  LDG.E.U16 R11, desc[UR10][R56.64] ;  /* 0x0000000a380b7981 */ /* 0x000168000c1e1500 */
[----:B------:R-:W5:Y:S04]  /*37f0*/  LDG.E.U16 R48, desc[UR10][R48.64] ;  /* 0x0000000a30307981 */ /* 0x000f68000c1e1500 */
[----:B------:R1:W5:Y:S01]  /*3800*/  LDG.E.U16 R42, desc[UR10][R40.64] ;  /* 0x0000000a282a7981 */ /* 0x000362000c1e1500 */
[----:B0-----:R-:W-:-:S03]  /*3810*/  IMAD.WIDE R56, R7, 0x2, R170 ;  /* 0x0000000207387825 */ /* 0x001fc600078e02aa */
[----:B------:R-:W5:Y:S01]  /*3820*/  LDL.64 R170, [R1+0x198] ;  /* 0x0001980001aa7983 */ /* 0x000f620000100a00 */
[----:B-1----:R-:W-:-:S03]  /*3830*/  IMAD.WIDE R40, R7, 0x2, R72 ;  /* 0x0000000207287825 */ /* 0x002fc600078e0248 */
[----:B------:R0:W5:Y:S02]  /*3840*/  LDG.E.U16 R73, desc[UR10][R54.64] ;  /* 0x0000000a36497981 */ /* 0x000164000c1e1500 */
[C---:B0-----:R-:W-:Y:S02]  /*3850*/  IMAD.WIDE R54, R7.reuse, 0x2, R150 ;  /* 0x0000000207367825 */ /* 0x041fe400078e0296 */
[----:B------:R-:W5:Y:S02]  /*3860*/  LDL.64 R150, [R1+0x190] ;  /* 0x0001900001967983 */ /* 0x000f640000100a00 */
[----:B------:R-:W-:-:S04]  /*3870*/  IMAD.WIDE R46, R7, 0x2, R46 ;  /* 0x00000002072e7825 */ /* 0x000fc800078e022e */
[C---:B------:R-:W-:Y:S01]  /*3880*/  IMAD.WIDE R2, R7.reuse, 0x2, R60 ;  /* 0x0000000207027825 */ /* 0x040fe200078e023c */
[----:B------:R0:W5:Y:S04]  /*3890*/  LDG.E.U16 R59, desc[UR10][R46.64] ;  /* 0x0000000a2e3b7981 */ /* 0x000168000c1e1500 */
[----:B------:R-:W5:Y:S04]  /*38a0*/  LDL.64 R60, [R1+0x1c8] ;  /* 0x0001c800013c7983 */ /* 0x000f680000100a00 */
[----:B------:R1:W5:Y:S01]  /*38b0*/  LDG.E.U16 R0, desc[UR10][R2.64] ;  /* 0x0000000a02007981 */ /* 0x000362000c1e1500 */
[----:B0-----:R-:W-:-:S03]  /*38c0*/  IMAD.WIDE R46, R7, 0x2, R74 ;  /* 0x00000002072e7825 */ /* 0x001fc600078e024a */
[----:B------:R-:W5:Y:S04]  /*38d0*/  LDL.64 R74, [R1+0x1a8] ;  /* 0x0001a800014a7983 */ /* 0x000f680000100a00 */
[----:B------:R-:W5:Y:S01]  /*38e0*/  LDG.E.U16 R47, desc[UR10][R46.64] ;  /* 0x0000000a2e2f7981 */ /* 0x000f62000c1e1500 */
[----:B-1----:R-:W-:-:S03]  /*38f0*/  IMAD.WIDE R2, R7, 0x2, R68 ;  /* 0x0000000207027825 */ /* 0x002fc600078e0244 */
[----:B------:R0:W5:Y:S04]  /*3900*/  LDG.E.U16 R69, desc[UR10][R40.64] ;  /* 0x0000000a28457981 */ /* 0x000168000c1e1500 */
[----:B------:R-:W5:Y:S01]  /*3910*/  LDG.E.U16 R68, desc[UR10][R2.64] ;  /* 0x0000000a02447981 */ /* 0x000f62000c1e1500 */
[----:B0-----:R-:W-:-:S03]  /*3920*/  IMAD.WIDE R40, R7, 0x2, R198 ;  /* 0x0000000207287825 */ /* 0x001fc600078e02c6 */
[----:B------:R-:W5:Y:S01]  /*3930*/  LDL.64 R198, [R1+0x160] ;  /* 0x0001600001c67983 */ /* 0x000f620000100a00 */
[----:B--2---:R-:W-:-:S05]  /*3940*/  IMAD.WIDE R50, R7, 0x2, R50 ;  /* 0x0000000207327825 */ /* 0x004fca00078e0232 */
[----:B------:R0:W2:Y:S02]  /*3950*/  LDG.E.U16 R72, desc[UR10][R50.64] ;  /* 0x0000000a32487981 */ /* 0x0000a4000c1e1500 */
[C---:B0-----:R-:W-:Y:S02]  /*3960*/  IMAD.WIDE R50, R7.reuse, 0x2, R148 ;  /* 0x0000000207327825 */ /* 0x041fe400078e0294 */
[----:B------:R-:W2:Y:S02]  /*3970*/  LDL.64 R148, [R1+0x188] ;  /* 0x0001880001947983 */ /* 0x000ea40000100a00 */
[----:B---3--:R-:W-:-:S04]  /*3980*/  IMAD.WIDE R66, R7, 0x2, R66 ;  /* 0x0000000207427825 */ /* 0x008fc800078e0242 */
[C---:B----4-:R-:W-:Y:S02]  /*3990*/  IMAD.WIDE R2, R7.reuse, 0x2, R62 ;  /* 0x0000000207027825 */ /* 0x050fe400078e023e */
[----:B------:R0:W3:Y:S04]  /*39a0*/  LDG.E.U16 R62, desc[UR10][R54.64] ;  /* 0x0000000a363e7981 */ /* 0x0000e8000c1e1500 */
[----:B------:R-:W4:Y:S01]  /*39b0*/  LDG.E.U16 R63, desc[UR10][R56.64] ;  /* 0x0000000a383f7981 */ /* 0x000f22000c1e1500 */
[----:B0-----:R-:W-:-:S03]  /*39c0*/  IMAD.WIDE R54, R7, 0x2, R146 ;  /* 0x0000000207367825 */ /* 0x001fc600078e0292 */
[----:B------:R-:W3:Y:S04]  /*39d0*/  LDL.64 R146, [R1+0x180] ;  /* 0x0001800001927983 */ /* 0x000ee80000100a00 */
[----:B------:R0:W4:Y:S04]  /*39e0*/  LDG.E.U16 R56, desc[UR10][R40.64] ;  /* 0x0000000a28387981 */ /* 0x000128000c1e1500 */
[----:B------:R-:W4:Y:S04]  /*39f0*/  LDG.E.U16 R57, desc[UR10][R50.64] ;  /* 0x0000000a32397981 */ /* 0x000f28000c1e1500 */
[----:B------:R1:W4:Y:S01]  /*3a00*/  LDG.E.U16 R45, desc[UR10][R54.64] ;  /* 0x0000000a362d7981 */ /* 0x000322000c1e1500 */
[----:B0-----:R-:W-:-:S03]  /*3a10*/  IMAD.WIDE R40, R7, 0x2, R144 ;  /* 0x0000000207287825 */ /* 0x001fc600078e0290 */
[----:B------:R-:W4:Y:S04]  /*3a20*/  LDL.64 R144, [R1+0x170] ;  /* 0x0001700001907983 */ /* 0x000f280000100a00 */
[----:B------:R0:W4:Y:S01]  /*3a30*/  LDG.E.U16 R51, desc[UR10][R2.64] ;  /* 0x0000000a02337981 */ /* 0x000122000c1e1500 */
[----:B-1----:R-:W-:-:S03]  /*3a40*/  IMAD.WIDE R54, R7, 0x2, R194 ;  /* 0x0000000207367825 */ /* 0x002fc600078e02c2 */
[----:B------:R-:W4:Y:S04]  /*3a50*/  LDG.E.U16 R41, desc[UR10][R40.64] ;  /* 0x0000000a28297981 */ /* 0x000f28000c1e1500 */
[----:B------:R5:W4:Y:S01]  /*3a60*/  LDG.E.U16 R50, desc[UR10][R66.64] ;  /* 0x0000000a42327981 */ /* 0x000b22000c1e1500 */
[----:B0-----:R-:W-:-:S03]  /*3a70*/  IMAD.WIDE R2, R7, 0x2, R196 ;  /* 0x0000000207027825 */ /* 0x001fc600078e02c4 */
[----:B------:R-:W4:Y:S01]  /*3a80*/  LDL.64 R194, [R1+0x148] ;  /* 0x0001480001c27983 */ /* 0x000f220000100a00 */
[----:B------:R-:W0:Y:S03]  /*3a90*/  LDC R197, c[0x0][0x3c4] ;  /* 0x0000f100ffc57b82 */ /* 0x000e260000000800 */
[----:B------:R1:W4:Y:S01]  /*3aa0*/  LDG.E.U16 R40, desc[UR10][R2.64] ;  /* 0x0000000a02287981 */ /* 0x000322000c1e1500 */
[----:B-----5:R-:W-:-:S03]  /*3ab0*/  IMAD.WIDE R66, R7, 0x2, R170 ;  /* 0x0000000207427825 */ /* 0x020fc600078e02aa */
[----:B------:R-:W5:Y:S01]  /*3ac0*/  LDL.64 R170, [R1+0x140] ;  /* 0x0001400001aa7983 */ /* 0x000f620000100a00 */
[----:B------:R-:W-:-:S03]  /*3ad0*/  IMAD.WIDE R60, R7, 0x2, R60 ;  /* 0x00000002073c7825 */ /* 0x000fc600078e023c */
[----:B------:R-:W4:Y:S01]  /*3ae0*/  LDG.E.U16 R66, desc[UR10][R66.64] ;  /* 0x0000000a42427981 */ /* 0x000f22000c1e1500 */
[----:B-1----:R-:W-:-:S03]  /*3af0*/  IMAD.WIDE R2, R7, 0x2, R150 ;  /* 0x0000000207027825 */ /* 0x002fc600078e0296 */
[----:B------:R1:W4:Y:S01]  /*3b00*/  LDG.E.U16 R150, desc[UR10][R54.64] ;  /* 0x0000000a36967981 */ /* 0x000322000c1e1500 */
[----:B------:R-:W-:-:S03]  /*3b10*/  IMAD.WIDE R74, R7, 0x2, R74 ;  /* 0x00000002074a7825 */ /* 0x000fc600078e024a */
[----:B------:R-:W4:Y:S04]  /*3b20*/  LDG.E.U16 R46, desc[UR10][R60.64] ;  /* 0x0000000a3c2e7981 */ /* 0x000f28000c1e1500 */
[----:B------:R1:W4:Y:S02]  /*3b30*/  LDG.E.U16 R151, desc[UR10][R74.64] ;  /* 0x0000000a4a977981 */ /* 0x000324000c1e1500 */
[C---:B-1----:R-:W-:Y:S02]  /*3b40*/  IMAD.WIDE R54, R7.reuse, 0x2, R206 ;  /* 0x0000000207367825 */ /* 0x042fe400078e02ce */
[----:B------:R-:W4:Y:S04]  /*3b50*/  LDL.64 R206, [R1+0x130] ;  /* 0x0001300001ce7983 */ /* 0x000f280000100a00 */
[----:B------:R1:W4:Y:S01]  /*3b60*/  LDG.E.U16 R71, desc[UR10][R2.64] ;  /* 0x0000000a02477981 */ /* 0x000322000c1e1500 */
[----:B------:R-:W-:-:S03]  /*3b70*/  IMAD.WIDE R74, R7, 0x2, R202 ;  /* 0x00000002074a7825 */ /* 0x000fc600078e02ca */
[----:B------:R-:W4:Y:S04]  /*3b80*/  LDL.64 R202, [R1+0x128] ;  /* 0x0001280001ca7983 */ /* 0x000f280000100a00 */
[----:B------:R-:W4:Y:S01]  /*3b90*/  LDG.E.U16 R54, desc[UR10][R54.64] ;  /* 0x0000000a36367981 */ /* 0x000f22000c1e1500 */
[----:B-1----:R-:W-:-:S03]  /*3ba0*/  IMAD.WIDE R2, R7, 0x2, R198 ;  /* 0x0000000207027825 */ /* 0x002fc600078e02c6 */
[----:B------:R-:W4:Y:S04]  /*3bb0*/  LDL.64 R198, [R1+0x120] ;  /* 0x0001200001c67983 */ /* 0x000f280000100a00 */
[----:B------:R1:W4:Y:S04]  /*3bc0*/  LDG.E.U16 R49, desc[UR10][R74.64] ;  /* 0x0000000a4a317981 */ /* 0x000328000c1e1500 */
[----:B------:R0:W4:Y:S01]  /*3bd0*/  LDG.E.U16 R55, desc[UR10][R2.64] ;  /* 0x0000000a02377981 */ /* 0x000122000c1e1500 */
[----:B-1----:R-:W-:-:S03]  /*3be0*/  IMAD.WIDE R74, R7, 0x2, R200 ;  /* 0x00000002074a7825 */ /* 0x002fc600078e02c8 */
[----:B------:R-:W4:Y:S01]  /*3bf0*/  LDL.64 R200, [R1+0x110] ;  /* 0x0001100001c87983 */ /* 0x000f220000100a00 */
[----:B0-----:R-:W-:-:S03]  /*3c00*/  IMAD.WIDE R2, R7, 0x2, R210 ;  /* 0x0000000207027825 */ /* 0x001fc600078e02d2 */
[----:B------:R-:W4:Y:S01]  /*3c10*/  LDL.64 R210, [R1+0x108] ;  /* 0x0001080001d27983 */ /* 0x000f220000100a00 */
[----:B--2---:R-:W-:-:S03]  /*3c20*/  IMAD.WIDE R60, R7, 0x2, R148 ;  /* 0x00000002073c7825 */ /* 0x004fc600078e0294 */
[----:B------:R-:W2:Y:S04]  /*3c30*/  LDL.64 R148, [R1+0x138] ;  /* 0x0001380001947983 */ /* 0x000ea80000100a00 */
[----:B------:R-:W2:Y:S01]  /*3c40*/  LDG.E.U16 R60, desc[UR10][R60.64] ;  /* 0x0000000a3c3c7981 */ /* 0x000ea2000c1e1500 */
[----:B---3--:R-:W-:-:S05]  /*3c50*/  IMAD.WIDE R146, R7, 0x2, R146 ;  /* 0x0000000207927825 */ /* 0x008fca00078e0292 */
[----:B------:R5:W3:Y:S02]  /*3c60*/  LDG.E.U16 R67, desc[UR10][R146.64] ;  /* 0x0000000a92437981 */ /* 0x000ae4000c1e1500 */
[C---:B-----5:R-:W-:Y:S02]  /*3c70*/  IMAD.WIDE R146, R7.reuse, 0x2, R170 ;  /* 0x0000000207927825 */ /* 0x060fe400078e02aa */
[----:B------:R0:W5:Y:S02]  /*3c80*/  LDG.E.U16 R170, desc[UR10][R2.64] ;  /* 0x0000000a02aa7981 */ /* 0x000164000c1e1500 */
[C---:B----4-:R-:W-:Y:S02]  /*3c90*/  IMAD.WIDE R144, R7.reuse, 0x2, R144 ;  /* 0x0000000207907825 */ /* 0x050fe400078e0290 */
[----:B------:R-:W4:Y:S04]  /*3ca0*/  LDG.E.U16 R171, desc[UR10][R74.64] ;  /* 0x0000000a4aab7981 */ /* 0x000f28000c1e1500 */
[----:B------:R1:W3:Y:S01]  /*3cb0*/  LDG.E.U16 R61, desc[UR10][R144.64] ;  /* 0x0000000a903d7981 */ /* 0x0002e2000c1e1500 */
[----:B0-----:R-:W-:-:S03]  /*3cc0*/  IMAD.WIDE R2, R7, 0x2, R206 ;  /* 0x0000000207027825 */ /* 0x001fc600078e02ce */
[----:B------:R-:W3:Y:S01]  /*3cd0*/  LDL.64 R206, [R1+0x100] ;  /* 0x0001000001ce7983 */ /* 0x000ee20000100a00 */
[----:B-1----:R-:W-:-:S03]  /*3ce0*/  IMAD.WIDE R144, R7, 0x2, R194 ;  /* 0x0000000207907825 */ /* 0x002fc600078e02c2 */
[----:B------:R0:W4:Y:S04]  /*3cf0*/  LDG.E.U16 R195, desc[UR10][R146.64] ;  /* 0x0000000a92c37981 */ /* 0x000128000c1e1500 */
[----:B------:R1:W4:Y:S01]  /*3d00*/  LDG.E.U16 R194, desc[UR10][R144.64] ;  /* 0x0000000a90c27981 */ /* 0x000322000c1e1500 */
[----:B0-----:R-:W-:-:S03]  /*3d10*/  IMAD.WIDE R146, R7, 0x2, R202 ;  /* 0x0000000207927825 */ /* 0x001fc600078e02ca */
[----:B------:R-:W4:Y:S01]  /*3d20*/  LDL.64 R202, [R1+0xf8] ;  /* 0x0000f80001ca7983 */ /* 0x000f220000100a00 */
[----:B------:R-:W-:Y:S01]  /*3d30*/  IMAD.WIDE R74, R7, 0x2, R198 ;  /* 0x00000002074a7825 */ /* 0x000fe200078e02c6 */
[C---:B------:R-:W-:Y:S02]  /*3d40*/  SHF.L.U32 R199, R197.reuse, 0x1, RZ ;  /* 0x00000001c5c77819 */ /* 0x040fe400000006ff */
[----:B------:R0:W5:Y:S01]  /*3d50*/  LDG.E.U16 R198, desc[UR10][R146.64] ;  /* 0x0000000a92c67981 */ /* 0x000162000c1e1500 */
[----:B-1----:R-:W-:-:S04]  /*3d60*/  IMAD.WIDE R144, R197, 0x2, R14 ;  /* 0x00000002c5907825 */ /* 0x002fc800078e020e */
[----:B0-----:R-:W-:-:S06]  /*3d70*/  IMAD.WIDE R146, R7, 0x2, R200 ;  /* 0x0000000207927825 */ /* 0x001fcc00078e02c8 */
[----:B------:R-:W5:Y:S01]  /*3d80*/  LDG.E.U16 R146, desc[UR10][R146.64] ;  /* 0x0000000a92927981 */ /* 0x000f62000c1e1500 */
[----:B--2---:R-:W-:-:S05]  /*3d90*/  IMAD.WIDE R148, R7, 0x2, R148 ;  /* 0x0000000207947825 */ /* 0x004fca00078e0294 */
[----:B------:R0:W2:Y:S02]  /*3da0*/  LDG.E.U16 R196, desc[UR10][R148.64] ;  /* 0x0000000a94c47981 */ /* 0x0000a4000c1e1500 */
[----:B0-----:R-:W-:Y:S02]  /*3db0*/  IMAD.WIDE R148, R197, 0x2, R16 ;  /* 0x00000002c5947825 */ /* 0x001fe400078e0210 */
[----:B------:R0:W2:Y:S02]  /*3dc0*/  LDG.E.U16 R197, desc[UR10][R2.64] ;  /* 0x0000000a02c57981 */ /* 0x0000a4000c1e1500 */
[----:B0-----:R-:W-:Y:S02]  /*3dd0*/  IMAD.WIDE R2, R199, 0x2, R14 ;  /* 0x00000002c7027825 */ /* 0x001fe400078e020e */
[----:B------:R0:W2:Y:S02]  /*3de0*/  LDG.E.U16 R199, desc[UR10][R74.64] ;  /* 0x0000000a4ac77981 */ /* 0x0000a4000c1e1500 */
[----:B0-----:R-:W-:-:S05]  /*3df0*/  IMAD.WIDE R74, R7, 0x2, R144 ;  /* 0x00000002074a7825 */ /* 0x001fca00078e0290 */
[----:B------:R-:W2:Y:S01]  /*3e00*/  LDG.E.U16 R200, desc[UR10][R74.64] ;  /* 0x0000000a4ac87981 */ /* 0x000ea2000c1e1500 */
[----:B------:R-:W-:-:S05]  /*3e10*/  IMAD.WIDE R2, R7, 0x2, R2 ;  /* 0x0000000207027825 */ /* 0x000fca00078e0202 */
[----:B------:R0:W2:Y:S02]  /*3e20*/  LDG.E.U16 R147, desc[UR10][R2.64] ;  /* 0x0000000a02937981 */ /* 0x0000a4000c1e1500 */
[C---:B0-----:R-:W-:Y:S02]  /*3e30*/  IMAD.WIDE R2, R7.reuse, 0x2, R210 ;  /* 0x0000000207027825 */ /* 0x041fe400078e02d2 */
[----:B------:R-:W2:Y:S02]  /*3e40*/  LDL.64 R210, [R1+0xc0] ;  /* 0x0000c00001d27983 */ /* 0x000ea40000100a00 */
[C---:B------:R-:W-:Y:S02]  /*3e50*/  IMAD.WIDE R144, R7.reuse, 0x2, R214 ;  /* 0x0000000207907825 */ /* 0x040fe400078e02d6 */
[----:B------:R-:W2:Y:S02]  /*3e60*/  LDL.64 R214, [R1+0xb0] ;  /* 0x0000b00001d67983 */ /* 0x000ea40000100a00 */
[----:B------:R-:W-:-:S02]  /*3e70*/  IMAD.WIDE R148, R7, 0x2, R148 ;  /* 0x0000000207947825 */ /* 0x000fc400078e0294 */
[----:B------:R0:W2:Y:S04]  /*3e80*/  LDG.E.U16 R201, desc[UR10][R2.64] ;  /* 0x0000000a02c97981 */ /* 0x0000a8000c1e1500 */
[----:B------:R-:W2:Y:S01]  /*3e90*/  LDG.E.U16 R148, desc[UR10][R148.64] ;  /* 0x0000000a94947981 */ /* 0x000ea2000c1e1500 */
[----:B---3--:R-:W-:-:S03]  /*3ea0*/  IMAD.WIDE R74, R7, 0x2, R206 ;  /* 0x00000002074a7825 */ /* 0x008fc600078e02ce */
[----:B------:R4:W3:Y:S04]  /*3eb0*/  LDG.E.U16 R149, desc[UR10][R144.64] ;  /* 0x0000000a90957981 */ /* 0x0008e8000c1e1500 */
[----:B------:R-:W2:Y:S01]  /*3ec0*/  LDL.64 R206, [R1+0xd0] ;  /* 0x0000d00001ce7983 */ /* 0x000ea20000100a00 */
[----:B0-----:R-:W-:-:S04]  /*3ed0*/  IMAD.WIDE R2, R7, 0x2, R246 ;  /* 0x0000000207027825 */ /* 0x001fc800078e02f6 */
[C---:B----4-:R-:W-:Y:S02]  /*3ee0*/  IMAD.WIDE R144, R7.reuse, 0x2, R202 ;  /* 0x0000000207907825 */ /* 0x050fe400078e02ca */
[----:B------:R0:W4:Y:S04]  /*3ef0*/  LDG.E.U16 R202, desc[UR10][R74.64] ;  /* 0x0000000a4aca7981 */ /* 0x000128000c1e1500 */
[----:B------:R-:W3:Y:S01]  /*3f00*/  LDG.E.U16 R144, desc[UR10][R144.64] ;  /* 0x0000000a90907981 */ /* 0x000ee2000c1e1500 */
[----:B0-----:R-:W-:-:S03]  /*3f10*/  IMAD.WIDE R74, R7, 0x2, R242 ;  /* 0x00000002074a7825 */ /* 0x001fc600078e02f2 */
[----:B------:R0:W3:Y:S04]  /*3f20*/  LDG.E.U16 R145, desc[UR10][R2.64] ;  /* 0x0000000a02917981 */ /* 0x0000e8000c1e1500 */
[----:B------:R-:W3:Y:S01]  /*3f30*/  LDG.E.U16 R74, desc[UR10][R74.64] ;  /* 0x0000000a4a4a7981 */ /* 0x000ee2000c1e1500 */
[----:B0-----:R-:W-:-:S05]  /*3f40*/  IMAD.WIDE R2, R7, 0x2, R238 ;  /* 0x0000000207027825 */ /* 0x001fca00078e02ee */
[----:B------:R0:W3:Y:S02]  /*3f50*/  LDG.E.U16 R75, desc[UR10][R2.64] ;  /* 0x0000000a024b7981 */ /* 0x0000e4000c1e1500 */
[----:B0-----:R-:W-:-:S05]  /*3f60*/  IMAD.WIDE R2, R7, 0x2, R234 ;  /* 0x0000000207027825 */ /* 0x001fca00078e02ea */
[----:B------:R2:W3:Y:S02]  /*3f70*/  LDG.E.U16 R203, desc[UR10][R2.64] ;  /* 0x0000000a02cb7981 */ /* 0x0004e4000c1e1500 */
[----:B--2---:R-:W-:-:S05]  /*3f80*/  IMAD.WIDE R2, R7, 0x2, R206 ;  /* 0x0000000207027825 */ /* 0x004fca00078e02ce */
[----:B------:R0:W2:Y:S02]  /*3f90*/  LDG.E.U16 R206, desc[UR10][R2.64] ;  /* 0x0000000a02ce7981 */ /* 0x0000a4000c1e1500 */
[----:B0-----:R-:W-:-:S05]  /*3fa0*/  IMAD.WIDE R2, R7, 0x2, R230 ;  /* 0x0000000207027825 */ /* 0x001fca00078e02e6 */
[----:B------:R0:W2:Y:S02]  /*3fb0*/  LDG.E.U16 R207, desc[UR10][R2.64] ;  /* 0x0000000a02cf7981 */ /* 0x0000a4000c1e1500 */
[----:B0-----:R-:W-:-:S05]  /*3fc0*/  IMAD.WIDE R2, R7, 0x2, R210 ;  /* 0x0000000207027825 */ /* 0x001fca00078e02d2 */
[----:B------:R0:W2:Y:S02]  /*3fd0*/  LDG.E.U16 R210, desc[UR10][R2.64] ;  /* 0x0000000a02d27981 */ /* 0x0000a4000c1e1500 */
[----:B0-----:R-:W-:-:S05]  /*3fe0*/  IMAD.WIDE R2, R7, 0x2, R218 ;  /* 0x0000000207027825 */ /* 0x001fca00078e02da */
[----:B------:R0:W2:Y:S02]  /*3ff0*/  LDG.E.U16 R211, desc[UR10][R2.64] ;  /* 0x0000000a02d37981 */ /* 0x0000a4000c1e1500 */
[----:B0-----:R-:W-:-:S05]  /*4000*/  IMAD.WIDE R2, R7, 0x2, R214 ;  /* 0x0000000207027825 */ /* 0x001fca00078e02d6 */
[----:B------:R0:W2:Y:S01]  /*4010*/  LDG.E.U16 R214, desc[UR10][R2.64] ;  /* 0x0000000a02d67981 */ /* 0x0000a2000c1e1500 */
[----:B------:R-:W0:Y:S02]  /*4020*/  S2R R218, SR_TID.X ;  /* 0x0000000000da7919 */ /* 0x000e240000002100 */
[C---:B0-----:R-:W-:Y:S01]  /*4030*/  IMAD.SHL.U32 R2, R218.reuse, 0x8, RZ ;  /* 0x00000008da027824 */ /* 0x041fe200078e00ff */
[C---:B------:R-:W-:Y:S02]  /*4040*/  LOP3.LUT R215, R218.reuse, 0x7, RZ, 0xc0, !PT ;  /* 0x00000007dad77812 */ /* 0x040fe400078ec0ff */
[----:B------:R-:W-:Y:S02]  /*4050*/  LOP3.LUT R3, R218, 0x60, RZ, 0xc0, !PT ;  /* 0x00000060da037812 */ /* 0x000fe400078ec0ff */
[----:B------:R-:W-:Y:S02]  /*4060*/  LOP3.LUT R2, R2, 0x30, RZ, 0xc0, !PT ;  /* 0x0000003002027812 */ /* 0x000fe400078ec0ff */
[----:B------:R-:W-:Y:S01]  /*4070*/  SHF.L.U32 R219, R215, 0x6, RZ ;  /* 0x00000006d7db7819 */ /* 0x000fe200000006ff */
[----:B------:R-:W-:-:S03]  /*4080*/  IMAD R3, R3, 0x10, R215 ;  /* 0x0000001003037824 */ /* 0x000fc600078e02d7 */
[----:B------:R-:W-:Y:S01]  /*4090*/  LOP3.LUT R2, R219, R2, RZ, 0xfc, !PT ;  /* 0x00000002db027212 */ /* 0x000fe200078efcff */
[----:B------:R-:W-:Y:S02]  /*40a0*/  IMAD.SHL.U32 R3, R3, 0x10, RZ ;  /* 0x0000001003037824 */ /* 0x000fe400078e00ff */
[----:B------:R-:W-:-:S05]  /*40b0*/  IMAD.SHL.U32 R219, R218, 0x2, RZ ;  /* 0x00000002dadb7824 */ /* 0x000fca00078e00ff */
[----:B------:R-:W-:-:S04]  /*40c0*/  LOP3.LUT R3, R3, 0x30, R219, 0x78, !PT ;  /* 0x0000003003037812 */ /* 0x000fc800078e78db */
[----:B------:R-:W-:Y:S02]  /*40d0*/  LEA R3, R215, R3, 0xa ;  /* 0x00000003d7037211 */ /* 0x000fe400078e50ff */
[----:B------:R-:W-:-:S05]  /*40e0*/  LOP3.LUT R215, R218, 0xff, RZ, 0xc0, !PT ;  /* 0x000000ffdad77812 */ /* 0x000fca00078ec0ff */
[----:B------:R-:W-:Y:S01]  /*40f0*/  IMAD.SHL.U32 R215, R215, 0x2, RZ ;  /* 0x00000002d7d77824 */ /* 0x000fe200078e00ff */
[----:B------:R-:W-:Y:S06]  /*4100*/  BAR.SYNC.DEFER_BLOCKING 0x0 ;  /* 0x0000000000007b1d */ /* 0x000fec0000010000 */
[----:B------:R0:W-:Y:S04]  /*4110*/  STS.U16 [R215+UR6+0xa000], R0 ;  /* 0x00a00000d7007988 */ /* 0x0001e80008000406 */
[----:B------:R1:W-:Y:S01]  /*4120*/  STS.U16 [R215+UR6+0x8000], R4 ;  /* 0x00800004d7007988 */ /* 0x0003e20008000406 */
[----:B0-----:R-:W-:-:S03]  /*4130*/  LOP3.LUT R0, R215, 0x10, RZ, 0x3c, !PT ;  /* 0x00000010d7007812 */ /* 0x001fc600078e3cff */
[----:B------:R-:W-:Y:S01]  /*4140*/  STS.U16 [R215+UR6+0x8200], R44 ;  /* 0x0082002cd7007988 */ /* 0x000fe20008000406 */
[----:B-1----:R-:W-:-:S03]  /*4150*/  LOP3.LUT R4, R215, 0x20, RZ, 0x3c, !PT ;  /* 0x00000020d7047812 */ /* 0x002fc600078e3cff */
[----:B------:R-:W-:Y:S04]  /*4160*/  STS.U16 [R215+UR6+0xa200], R11 ;  /* 0x00a2000bd7007988 */ /* 0x000fe80008000406 */
[----:B------:R-:W-:Y:S04]  /*4170*/  STS.U16 [R215+UR6+0xc000], R151 ;  /* 0x00c00097d7007988 */ /* 0x000fe80008000406 */
[----:B------:R-:W-:Y:S04]  /*4180*/  STS.U16 [R215+UR6+0xc200], R150 ;  /* 0x00c20096d7007988 */ /* 0x000fe80008000406 */
[----:B-----5:R-:W-:Y:S04]  /*4190*/  STS.U16 [R215+UR6+0xe000], R198 ;  /* 0x00e000c6d7007988 */ /* 0x020fe80008000406 */
[----:B------:R-:W-:Y:S04]  /*41a0*/  STS.U16 [R215+UR6+0xe200], R199 ;  /* 0x00e200c7d7007988 */ /* 0x000fe80008000406 */
[----:B------:R-:W-:Y:S04]  /*41b0*/  STS.U16 [R0+UR6+0x8400], R200 ;  /* 0x008400c800007988 */ /* 0x000fe80008000406 */
[----:B------:R-:W-:Y:S04]  /*41c0*/  STS.U16 [R0+UR6+0x8600], R148 ;  /* 0x0086009400007988 */ /* 0x000fe80008000406 */
[----:B------:R-:W-:Y:S04]  /*41d0*/  STS.U16 [R0+UR6+0xa400], R73 ;  /* 0x00a4004900007988 */ /* 0x000fe80008000406 */
[----:B------:R-:W-:Y:S04]  /*41e0*/  STS.U16 [R0+UR6+0xa600], R72 ;  /* 0x00a6004800007988 */ /* 0x000fe80008000406 */
[----:B------:R-:W-:Y:S04]  /*41f0*/  STS.U16 [R0+UR6+0xc400], R66 ;  /* 0x00c4004200007988 */ /* 0x000fe80008000406 */
[----:B------:R-:W-:Y:S04]  /*4200*/  STS.U16 [R0+UR6+0xc600], R71 ;  /* 0x00c6004700007988 */ /* 0x000fe80008000406 */
[----:B---3--:R-:W-:Y:S04]  /*4210*/  STS.U16 [R0+UR6+0xe400], R149 ;  /* 0x00e4009500007988 */ /* 0x008fe80008000406 */
[----:B------:R0:W-:Y:S04]  /*4220*/  STS.U16 [R0+UR6+0xe600], R146 ;  /* 0x00e6009200007988 */ /* 0x0001e80008000406 */
[----:B------:R-:W-:Y:S04]  /*4230*/  STS.U16 [R4+UR6+0x8800], R147 ;  /* 0x0088009304007988 */ /* 0x000fe80008000406 */
[----:B------:R-:W-:Y:S01]  /*4240*/  STS.U16 [R4+UR6+0x8a00], R70 ;  /* 0x008a004604007988 */ /* 0x000fe20008000406 */
[----:B0-----:R-:W-:-:S03]  /*4250*/  LOP3.LUT R0, R215, 0x30, RZ, 0x3c, !PT ;  /* 0x00000030d7007812 */ /* 0x001fc600078e3cff */
[----:B------:R-:W-:Y:S04]  /*4260*/  STS.U16 [R4+UR6+0xa800], R69 ;  /* 0x00a8004504007988 */ /* 0x000fe80008000406 */
[----:B------:R-:W-:Y:S04]  /*4270*/  STS.U16 [R4+UR6+0xaa00], R68 ;  /* 0x00aa004404007988 */ /* 0x000fe80008000406 */
[----:B------:R-:W-:Y:S04]  /*4280*/  STS.U16 [R4+UR6+0xc800], R60 ;  /* 0x00c8003c04007988 */ /* 0x000fe80008000406 */
[----:B------:R-:W-:Y:S04]  /*4290*/  STS.U16 [R4+UR6+0xca00], R67 ;  /* 0x00ca004304007988 */ /* 0x000fe80008000406 */
[----:B------:R-:W-:Y:S04]  /*42a0*/  STS.U16 [R4+UR6+0xe800], R201 ;  /* 0x00e800c904007988 */ /* 0x000fe80008000406 */
[----:B----4-:R0:W-:Y:S04]  /*42b0*/  STS.U16 [R4+UR6+0xea00], R202 ;  /* 0x00ea00ca04007988 */ /* 0x0101e80008000406 */
[----:B------:R-:W-:Y:S01]  /*42c0*/  STS.U16 [R0+UR6+0x8c00], R65 ;  /* 0x008c004100007988 */ /* 0x000fe20008000406 */
[----:B------:R-:W-:-:S02]  /*42d0*/  LOP3.LUT R2, R2, 0x10, R219, 0x78, !PT ;  /* 0x0000001002027812 */ /* 0x000fc400078e78db */
[----:B------:R-:W-:Y:S01]  /*42e0*/  LOP3.LUT R218, R218, 0x10, RZ, 0xc0, !PT ;  /* 0x00000010dada7812 */ /* 0x000fe200078ec0ff */
[----:B------:R-:W1:Y:S01]  /*42f0*/  S2R R223, SR_TID.X ;  /* 0x0000000000df7919 */ /* 0x000e620000002100 */
[C---:B0-----:R-:W-:Y:S01]  /*4300*/  LOP3.LUT R4, R215.reuse, 0x40, RZ, 0x3c, !PT ;  /* 0x00000040d7047812 */ /* 0x041fe200078e3cff */
[----:B------:R-:W-:Y:S04]  /*4310*/  STS.U16 [R0+UR6+0x8e00], R64 ;  /* 0x008e004000007988 */ /* 0x000fe80008000406 */
[----:B------:R-:W-:Y:S04]  /*4320*/  STS.U16 [R0+UR6+0xac00], R63 ;  /* 0x00ac003f00007988 */ /* 0x000fe80008000406 */
[----:B------:R-:W-:Y:S04]  /*4330*/  STS.U16 [R0+UR6+0xae00], R62 ;  /* 0x00ae003e00007988 */ /* 0x000fe80008000406 */
[----:B------:R-:W-:Y:S04]  /*4340*/  STS.U16 [R0+UR6+0xcc00], R54 ;  /* 0x00cc003600007988 */ /* 0x000fe80008000406 */
[----:B------:R-:W-:Y:S04]  /*4350*/  STS.U16 [R0+UR6+0xce00], R61 ;  /* 0x00ce003d00007988 */ /* 0x000fe80008000406 */
[----:B------:R-:W-:Y:S04]  /*4360*/  STS.U16 [R0+UR6+0xec00], R144 ;  /* 0x00ec009000007988 */ /* 0x000fe80008000406 */
        /* <DEDUP_REMOVED lines=9> */
[----:B------:R0:W-:Y:S04]  /*4400*/  STS.U16 [R4+UR6+0xf200], R75 ;  /* 0x00f2004b04007988 */ /* 0x0001e80008000406 */
[----:B------:R-:W-:Y:S01]  /*4410*/  STS.U16 [R0+UR6+0x9400], R53 ;  /* 0x0094003500007988 */ /* 0x000fe20008000406 */
[----:B------:R-:W-:Y:S01]  /*4420*/  IMAD R2, R218, 0x20, R2 ;  /* 0x00000020da027824 */ /* 0x000fe200078e0202 */
[----:B-1----:R-:W-:-:S02]  /*4430*/  LOP3.LUT R225, R223, 0x60, RZ, 0xc0, !PT ;  /* 0x00000060dfe17812 */ /* 0x002fc400078ec0ff */
[----:B------:R-:W3:Y:S01]  /*4440*/  LDL.64 R146, [R1+0xa0] ;  /* 0x0000a00001927983 */ /* 0x000ee20000100a00 */
[C---:B0-----:R-:W-:Y:S02]  /*4450*/  LOP3.LUT R4, R215.reuse, 0x60, RZ, 0x3c, !PT ;  /* 0x00000060d7047812 */ /* 0x041fe400078e3cff */
[----:B------:R-:W-:Y:S01]  /*4460*/  LOP3.LUT R215, R215, 0x70, RZ, 0x3c, !PT ;  /* 0x00000070d7d77812 */ /* 0x000fe200078e3cff */
[----:B------:R-:W-:Y:S04]  /*4470*/  STS.U16 [R0+UR6+0x9600], R52 ;  /* 0x0096003400007988 */ /* 0x000fe80008000406 */
[----:B------:R-:W-:Y:S04]  /*4480*/  STS.U16 [R0+UR6+0xb400], R51 ;  /* 0x00b4003300007988 */ /* 0x000fe80008000406 */
[----:B------:R-:W-:Y:S04]  /*4490*/  STS.U16 [R0+UR6+0xb600], R50 ;  /* 0x00b6003200007988 */ /* 0x000fe80008000406 */
[----:B------:R-:W-:Y:S04]  /*44a0*/  STS.U16 [R0+UR6+0xd400], R170 ;  /* 0x00d400aa00007988 */ /* 0x000fe80008000406 */
[----:B------:R-:W-:Y:S04]  /*44b0*/  STS.U16 [R0+UR6+0xd600], R171 ;  /* 0x00d600ab00007988 */ /* 0x000fe80008000406 */
[----:B------:R-:W-:Y:S04]  /*44c0*/  STS.U16 [R0+UR6+0xf400], R203 ;  /* 0x00f400cb00007988 */ /* 0x000fe80008000406 */
[----:B--2---:R0:W-:Y:S04]  /*44d0*/  STS.U16 [R0+UR6+0xf600], R206 ;  /* 0x00f600ce00007988 */ /* 0x0041e80008000406 */
        /* <DEDUP_REMOVED lines=9> */
[----:B------:R-:W-:Y:S04]  /*4570*/  STS.U16 [R215+UR6+0x9e00], R42 ;  /* 0x009e002ad7007988 */ /* 0x000fe80008000406 */
[----:B------:R-:W-:Y:S04]  /*4580*/  STS.U16 [R215+UR6+0xbc00], R41 ;  /* 0x00bc0029d7007988 */ /* 0x000fe80008000406 */
[----:B------:R-:W-:Y:S04]  /*4590*/  STS.U16 [R215+UR6+0xbe00], R40 ;  /* 0x00be0028d7007988 */ /* 0x000fe80008000406 */
[----:B------:R-:W-:Y:S04]  /*45a0*/  STS.U16 [R215+UR6+0xdc00], R196 ;  /* 0x00dc00c4d7007988 */ /* 0x000fe80008000406 */
[----:B------:R-:W-:Y:S04]  /*45b0*/  STS.U16 [R215+UR6+0xde00], R197 ;  /* 0x00de00c5d7007988 */ /* 0x000fe80008000406 */
[----:B------:R2:W-:Y:S04]  /*45c0*/  STS.U16 [R215+UR6+0xfc00], R211 ;  /* 0x00fc00d3d7007988 */ /* 0x0005e80008000406 */
[----:B------:R-:W-:Y:S01]  /*45d0*/  STS.U16 [R215+UR6+0xfe00], R214 ;  /* 0x00fe00d6d7007988 */ /* 0x000fe20008000406 */
[----:B------:R-:W-:Y:S01]  /*45e0*/  BAR.SYNC.DEFER_BLOCKING 0x0 ;  /* 0x0000000000007b1d */ /* 0x000fe20000010000 */
[----:B0-----:R-:W-:-:S02]  /*45f0*/  LOP3.LUT R0, R2, 0x20, RZ, 0x3c, !PT ;  /* 0x0000002002007812 */ /* 0x001fc400078e3cff */
[----:B-1----:R-:W-:-:S03]  /*4600*/  LOP3.LUT R4, R3, 0x40, RZ, 0x3c, !PT ;  /* 0x0000004003047812 */ /* 0x002fc600078e3cff */
[----:B------:R-:W4:Y:S01]  /*4610*/  LDL.64 R144, [R1+0x88] ;  /* 0x0000880001907983 */ /* 0x000f220000100a00 */
[----:B------:R-:W-:-:S03]  /*4620*/  SHF.L.U32 R252, R223, 0x3, RZ ;  /* 0x00000003dffc7819 */ /* 0x000fc600000006ff */
[----:B------:R-:W5:Y:S04]  /*4630*/  LDL.64 R72, [R1+0x80] ;  /* 0x0000800001487983 */ /* 0x000f680000100a00 */
[----:B------:R-:W3:Y:S04]  /*4640*/  LDL.64 R206, [R1+0x60] ;  /* 0x0000600001ce7983 */ /* 0x000ee80000100a00 */
[----:B--2---:R-:W2:Y:S04]  /*4650*/  LDL.64 R210, [R1+0x68] ;  /* 0x0000680001d27983 */ /* 0x004ea80000100a00 */
[----:B------:R-:W-:Y:S04]  /*4660*/  LDSM.16.MT88.4 R48, [R2+UR6] ;  /* 0x000000060230783b */ /* 0x000fe80008004200 */
[----:B------:R-:W0:Y:S04]  /*4670*/  LDSM.16.M88.4 R56, [R3+UR6+0x8000] ;  /* 0x008000060338783b */ /* 0x000e280008000200 */
[----:B------:R-:W1:Y:S04]  /*4680*/  LDSM.16.MT88.4 R60, [R0+UR6] ;  /* 0x00000006003c783b */ /* 0x000e680008004200 */
[----:B------:R-:W1:Y:S04]  /*4690*/  LDSM.16.MT88.4 R44, [R2+UR6+0x400] ;  /* 0x00040006022c783b */ /* 0x000e680008004200 */
[----:B------:R-:W1:Y:S04]  /*46a0*/  LDSM.16.MT88.4 R52, [R0+UR6+0x400] ;  /* 0x000400060034783b */ /* 0x000e680008004200 */
[----:B------:R-:W-:Y:S04]  /*46b0*/  LDSM.16.MT88.4 R40, [R2+UR6+0x800] ;  /* 0x000800060228783b */ /* 0x000fe80008004200 */
[----:B------:R-:W1:Y:S04]  /*46c0*/  LDSM.16.M88.4 R68, [R4+UR6+0x8000] ;  /* 0x008000060444783b */ /* 0x000e680008000200 */
[----:B------:R-:W1:Y:S04]  /*46d0*/  LDSM.16.MT88.4 R64, [R0+UR6+0x800] ;  /* 0x000800060040783b */ /* 0x000e680008004200 */
[----:B------:R-:W2:Y:S04]  /*46e0*/  LDL.64 R202, [R1+0x48] ;  /* 0x0000480001ca7983 */ /* 0x000ea80000100a00 */
[----:B------:R-:W2:Y:S04]  /*46f0*/  LDL.64 R198, [R1+0x38] ;  /* 0x0000380001c67983 */ /* 0x000ea80000100a00 */
[----:B------:R-:W2:Y:S01]  /*4700*/  LDL.64 R196, [R1+0x30] ;  /* 0x0000300001c47983 */ /* 0x000ea20000100a00 */
[-C--:B0-----:R-:W-:Y:S03]  /*4710*/  HMMA.16816.F32 R48, R48, R56.reuse, RZ ;  /* 0x000000383030723c */ /* 0x081fe600000018ff */
[----:B------:R-:W2:Y:S04]  /*4720*/  LDL.64 R200, [R1+0x40] ;  /* 0x0000400001c87983 */ /* 0x000ea80000100a00 */
[----:B------:R-:W2:Y:S01]  /*4730*/  LDL.64 R170, [R1+0x18] ;  /* 0x0000180001aa7983 */ /* 0x000ea20000100a00 */
[----:B-1----:R-:W-:Y:S03]  /*4740*/  HMMA.16816.F32 R60, R60, R56, RZ ;  /* 0x000000383c3c723c */ /* 0x002fe600000018ff */
[----:B------:R-:W2:Y:S04]  /*4750*/  LDL.64 R150, [R1+0x8] ;  /* 0x0000080001967983 */ /* 0x000ea80000100a00 */
[----:B------:R-:W2:Y:S04]  /*4760*/  LDL.64 R148, [R1] ;  /* 0x0000000001947983 */ /* 0x000ea80000100a00 */
[----:B------:R-:W2:Y:S01]  /*4770*/  LDL.64 R74, [R1+0x90] ;  /* 0x00009000014a7983 */ /* 0x000ea20000100a00 */
[-C--:B------:R-:W-:Y:S03]  /*4780*/  HMMA.16816.F32 R44, R44, R58.reuse, R48 ;  /* 0x0000003a2c2c723c */ /* 0x080fe60000001830 */
[----:B------:R-:W0:Y:S05]  /*4790*/  LDSM.16.MT88.4 R48, [R2+UR6+0xc00] ;  /* 0x000c00060230783b */ /* 0x000e2a0008004200 */
[----:B------:R-:W-:Y:S01]  /*47a0*/  HMMA.16816.F32 R56, R52, R58, R60 ;  /* 0x0000003a3438723c */ /* 0x000fe2000000183c */
[----:B------:R-:W1:Y:S04]  /*47b0*/  LDSM.16.MT88.4 R52, [R0+UR6+0xc00] ;  /* 0x000c00060034783b */ /* 0x000e680008004200 */
[----:B------:R-:W-:Y:S07]  /*47c0*/  LDSM.16.M88.4 R60, [R3+UR6+0x8080] ;  /* 0x00808006033c783b */ /* 0x000fee0008000200 */
[-C--:B------:R-:W-:Y:S01]  /*47d0*/  HMMA.16816.F32 R40, R40, R68.reuse, R44 ;  /* 0x000000442828723c */ /* 0x080fe2000000182c */
[----:B------:R-:W1:Y:S07]  /*47e0*/  LDSM.16.MT88.4 R44, [R2+UR6+0x1000] ;  /* 0x00100006022c783b */ /* 0x000e6e0008004200 */
[----:B------:R-:W-:Y:S01]  /*47f0*/  HMMA.16816.F32 R64, R64, R68, R56 ;  /* 0x000000444040723c */ /* 0x000fe20000001838 */
[----:B------:R-:W1:Y:S11]  /*4800*/  LDSM.16.MT88.4 R56, [R0+UR6+0x1000] ;  /* 0x001000060038783b */ /* 0x000e760008004200 */
[-C--:B0-----:R-:W-:Y:S01]  /*4810*/  HMMA.16816.F32 R48, R48, R70.reuse, R40 ;  /* 0x000000463030723c */ /* 0x081fe20000001828 */
[----:B------:R-:W0:Y:S07]  /*4820*/  LDSM.16.MT88.4 R40, [R2+UR6+0x1400] ;  /* 0x001400060228783b */ /* 0x000e2e0008004200 */
[----:B-1----:R-:W-:Y:S01]  /*4830*/  HMMA.16816.F32 R68, R52, R70, R64 ;  /* 0x000000463444723c */ /* 0x002fe20000001840 */
        /* <DEDUP_REMOVED lines=27> */
[----:B------:R-:W-:Y:S04]  /*49f0*/  LDSM.16.MT88.4 R56, [R2+UR6+0x3000] ;  /* 0x003000060238783b */ /* 0x000fe80008004200 */
[----:B------:R-:W-:Y:S07]  /*4a00*/  LDSM.16.M88.4 R60, [R3+UR6+0x8180] ;  /* 0x00818006033c783b */ /* 0x000fee0008000200 */
[-C--:B------:R-:W-:Y:S01]  /*4a10*/  HMMA.16816.F32 R44, R44, R68.reuse, R48 ;  /* 0x000000442c2c723c */ /* 0x080fe20000001830 */
[----:B------:R-:W1:Y:S07]  /*4a20*/  LDSM.16.MT88.4 R48, [R0+UR6+0x2c00] ;  /* 0x002c00060030783b */ /* 0x000e6e0008004200 */
[----:B------:R-:W-:Y:S01]  /*4a30*/  HMMA.16816.F32 R64, R64, R68, R52 ;  /* 0x000000444040723c */ /* 0x000fe20000001834 */
[----:B------:R-:W3:Y:S11]  /*4a40*/  LDSM.16.MT88.4 R52, [R0+UR6+0x3000] ;  /* 0x003000060034783b */ /* 0x000ef60008004200 */
[-C--:B0-----:R-:W-:Y:S01]  /*4a50*/  HMMA.16816.F32 R40, R40, R70.reuse, R44 ;  /* 0x000000462828723c */ /* 0x081fe2000000182c */
[----:B------:R-:W0:Y:S07]  /*4a60*/  LDSM.16.MT88.4 R44, [R2+UR6+0x3400] ;  /* 0x00340006022c783b */ /* 0x000e2e0008004200 */
[----:B-1----:R-:W-:Y:S01]  /*4a70*/  HMMA.16816.F32 R68, R48, R70, R64 ;  /* 0x000000463044723c */ /* 0x002fe20000001840 */
[----:B------:R-:W-:Y:S04]  /*4a80*/  LDSM.16.MT88.4 R64, [R2+UR6+0x3800] ;  /* 0x003800060240783b */ /* 0x000fe80008004200 */
[----:B------:R-:W1:Y:S07]  /*4a90*/  LDSM.16.MT88.4 R48, [R0+UR6+0x3400] ;  /* 0x003400060030783b */ /* 0x000e6e0008004200 */
[-C--:B------:R-:W-:Y:S01]  /*4aa0*/  HMMA.16816.F32 R56, R56, R60.reuse, R40 ;  /* 0x0000003c3838723c */ /* 0x080fe20000001828 */
[----:B------:R-:W4:Y:S07]  /*4ab0*/  LDSM.16.M88.4 R40, [R4+UR6+0x8180] ;  /* 0x008180060428783b */ /* 0x000f2e0008000200 */
[----:B---3--:R-:W-:Y:S01]  /*4ac0*/  HMMA.16816.F32 R52, R52, R60, R68 ;  /* 0x0000003c3434723c */ /* 0x008fe20000001844 */
[----:B------:R-:W-:Y:S11]  /*4ad0*/  LDSM.16.MT88.4 R68, [R2+UR6+0x3c00] ;  /* 0x003c00060244783b */ /* 0x000ff60008004200 */
[-C--:B0-----:R-:W-:Y:S01]  /*4ae0*/  HMMA.16816.F32 R44, R44, R62.reuse, R56 ;  /* 0x0000003e2c2c723c */ /* 0x081fe20000001838 */
[----:B------:R-:W0:Y:S07]  /*4af0*/  LDSM.16.MT88.4 R56, [R0+UR6+0x3800] ;  /* 0x003800060038783b */ /* 0x000e2e0008004200 */
[----:B-1----:R-:W-:Y:S01]  /*4b00*/  HMMA.16816.F32 R60, R48, R62, R52 ;  /* 0x0000003e303c723c */ /* 0x002fe20000001834 */
[----:B------:R-:W-:Y:S04]  /*4b10*/  LDSM.16.MT88.4 R48, [R2+UR6+0x4000] ;  /* 0x004000060230783b */ /* 0x000fe80008004200 */
[----:B------:R-:W-:Y:S07]  /*4b20*/  LDSM.16.M88.4 R52, [R3+UR6+0x8200] ;  /* 0x008200060334783b */ /* 0x000fee0008000200 */
[-C--:B----4-:R-:W-:Y:S01]  /*4b30*/  HMMA.16816.F32 R64, R64, R40.reuse, R44 ;  /* 0x000000284040723c */ /* 0x090fe2000000182c */
[----:B------:R-:W1:Y:S07]  /*4b40*/  LDSM.16.MT88.4 R44, [R0+UR6+0x3c00] ;  /* 0x003c0006002c783b */ /* 0x000e6e0008004200 */
[----:B0-----:R-:W-:Y:S01]  /*4b50*/  HMMA.16816.F32 R56, R56, R40, R60 ;  /* 0x000000283838723c */ /* 0x001fe2000000183c */
[----:B------:R-:W0:Y:S11]  /*4b60*/  LDSM.16.MT88.4 R60, [R0+UR6+0x4000] ;  /* 0x00400006003c783b */ /* 0x000e360008004200 */
[-C--:B------:R-:W-:Y:S01]  /*4b70*/  HMMA.16816.F32 R68, R68, R42.reuse, R64 ;  /* 0x0000002a4444723c */ /* 0x080fe20000001840 */
[----:B------:R-:W3:Y:S07]  /*4b80*/  LDSM.16.MT88.4 R64, [R2+UR6+0x4400] ;  /* 0x004400060240783b */ /* 0x000eee0008004200 */
[----:B-1----:R-:W-:Y:S01]  /*4b90*/  HMMA.16816.F32 R44, R44, R42, R56 ;  /* 0x0000002a2c2c723c */ /* 0x002fe20000001838 */
[----:B------:R-:W1:Y:S04]  /*4ba0*/  LDSM.16.MT88.4 R40, [R0+UR6+0x4400] ;  /* 0x004400060028783b */ /* 0x000e680008004200 */
[----:B------:R-:W-:Y:S07]  /*4bb0*/  LDSM.16.MT88.4 R56, [R2+UR6+0x4800] ;  /* 0x004800060238783b */ /* 0x000fee0008004200 */
[-C--:B------:R-:W-:Y:S01]  /*4bc0*/  HMMA.16816.F32 R68, R48, R52.reuse, R68 ;  /* 0x000000343044723c */ /* 0x080fe20000001844 */
[----:B------:R-:W4:Y:S07]  /*4bd0*/  LDSM.16.M88.4 R48, [R4+UR6+0x8200] ;  /* 0x008200060430783b */ /* 0x000f2e0008000200 */
[----:B0-----:R-:W-:Y:S01]  /*4be0*/  HMMA.16816.F32 R60, R60, R52, R44 ;  /* 0x000000343c3c723c */ /* 0x001fe2000000182c */
[----:B------:R-:W0:Y:S11]  /*4bf0*/  LDSM.16.MT88.4 R44, [R0+UR6+0x4800] ;  /* 0x00480006002c783b */ /* 0x000e360008004200 */
[-C--:B---3--:R-:W-:Y:S01]  /*4c00*/  HMMA.16816.F32 R68, R64, R54.reuse, R68 ;  /* 0x000000364044723c */ /* 0x088fe20000001844 */
[----:B------:R-:W3:Y:S07]  /*4c10*/  LDSM.16.MT88.4 R64, [R2+UR6+0x4c00] ;  /* 0x004c00060240783b */ /* 0x000eee0008004200 */
[----:B-1----:R-:W-:Y:S01]  /*4c20*/  HMMA.16816.F32 R60, R40, R54, R60 ;  /* 0x00000036283c723c */ /* 0x002fe2000000183c */
[----:B------:R-:W1:Y:S04]  /*4c30*/  LDSM.16.MT88.4 R40, [R0+UR6+0x4c00] ;  /* 0x004c00060028783b */ /* 0x000e680008004200 */
[----:B------:R-:W-:Y:S07]  /*4c40*/  LDSM.16.MT88.4 R52, [R2+UR6+0x5000] ;  /* 0x005000060234783b */ /* 0x000fee0008004200 */
[-C--:B----4-:R-:W-:Y:S01]  /*4c50*/  HMMA.16816.F32 R68, R56, R48.reuse, R68 ;  /* 0x000000303844723c */ /* 0x090fe20000001844 */
        /* <DEDUP_REMOVED lines=25> */
[----:B------:R-:W-:Y:S07]  /*4df0*/  LDSM.16.M88.4 R52, [R4+UR6+0x8300] ;  /* 0x008300060434783b */ /* 0x000fee0008000200 */
[-C--:B----4-:R-:W-:Y:S01]  /*4e00*/  HMMA.16816.F32 R60, R60, R48.reuse, R68 ;  /* 0x000000303c3c723c */ /* 0x090fe20000001844 */
[----:B------:R-:W4:Y:S07]  /*4e10*/  LDSM.16.MT88.4 R68, [R2+UR6+0x6800] ;  /* 0x006800060244783b */ /* 0x000f2e0008004200 */
        /* <DEDUP_REMOVED lines=23> */
[----:B------:R1:W2:Y:S11]  /*4f90*/  LDSM.16.MT88.4 R44, [R0+UR6+0x7c00] ;  /* 0x007c0006002c783b */ /* 0x0002b60008004200 */
[-C--:B----4-:R-:W-:Y:S01]  /*4fa0*/  HMMA.16816.F32 R60, R68, R52.reuse, R60 ;  /* 0x00000034443c723c */ /* 0x090fe2000000183c */
[----:B------:R-:W-:Y:S01]  /*4fb0*/  SHF.L.U32 R68, R223, 0x1, RZ ;  /* 0x00000001df447819 */ /* 0x000fe200000006ff */
[----:B------:R-:W4:Y:S06]  /*4fc0*/  LDL.64 R70, [R1+0x78] ;  /* 0x0000780001467983 */ /* 0x000f2c0000100a00 */
[----:B0-----:R-:W-:Y:S01]  /*4fd0*/  HMMA.16816.F32 R40, R56, R52, R40 ;  /* 0x000000343828723c */ /* 0x001fe20000001828 */
[----:B-1----:R-:W-:-:S11]  /*4fe0*/  LOP3.LUT R0, R68, 0x6, RZ, 0xc0, !PT ;  /* 0x0000000644007812 */ /* 0x002fd600078ec0ff */
[-C--:B---3--:R-:W-:Y:S01]  /*4ff0*/  HMMA.16816.F32 R60, R64, R54.reuse, R60 ;  /* 0x00000036403c723c */ /* 0x088fe2000000183c */
[----:B------:R-:W-:Y:S01]  /*5000*/  LEA.HI R0, R225, R0, RZ, 0x1e ;  /* 0x00000000e1007211 */ /* 0x000fe200078ff0ff */
[----:B------:R-:W3:Y:S03]  /*5010*/  LDL.64 R64, [R1+0x98] ;  /* 0x0000980001407983 */ /* 0x000ee60000100a00 */
[----:B------:R-:W-:Y:S01]  /*5020*/  IADD3 R0, P1, PT, R0, UR4, RZ ;  /* 0x0000000400007c10 */ /* 0x000fe2000ff3e0ff */
[----:B------:R-:W3:Y:S02]  /*5030*/  LDL.64 R66, [R1+0x50] ;  /* 0x0000500001427983 */ /* 0x000ee40000100a00 */
[----:B--2---:R-:W-:Y:S02]  /*5040*/  HMMA.16816.F32 R40, R44, R54, R40 ;  /* 0x000000362c28723c */ /* 0x004fe40000001828 */
[----:B------:R-:W-:Y:S01]  /*5050*/  IMAD.X R11, RZ, RZ, UR5, P1 ;  /* 0x00000005ff0b7e24 */ /* 0x000fe200088e06ff */
[----:B------:R-:W-:-:S02]  /*5060*/  ISETP.GE.U32.AND P2, PT, R0, R222, PT ;  /* 0x000000de0000720c */ /* 0x000fc40003f46070 */
[CC--:B------:R-:W-:Y:S02]  /*5070*/  ISETP.GT.U32.AND P5, PT, R0.reuse, R224.reuse, PT ;  /* 0x000000e00000720c */ /* 0x0c0fe40003fa4070 */
[----:B------:R-:W-:-:S04]  /*5080*/  ISETP.GE.U32.AND P4, PT, R0, R224, PT ;  /* 0x000000e00000720c */ /* 0x000fc80003f86070 */
[----:B------:R-:W-:Y:S01]  /*5090*/  FMUL R4, R61, UR9 ;  /* 0x000000093d047c20 */ /* 0x000fe20008400000 */
[----:B------:R-:W-:Y:S01]  /*50a0*/  ISETP.GT.U32.AND P3, PT, R0, R222, PT ;  /* 0x000000de0000720c */ /* 0x000fe20003f64070 */
[----:B------:R-:W-:Y:S01]  /*50b0*/  FMUL R3, R62, UR9 ;  /* 0x000000093e037c20 */ /* 0x000fe20008400000 */
[----:B------:R-:W-:Y:S01]  /*50c0*/  ISETP.GE.U32.AND.EX P2, PT, R11, RZ, PT, P2 ;  /* 0x000000ff0b00720c */ /* 0x000fe20003f46120 */
[----:B------:R-:W-:Y:S01]  /*50d0*/  FMUL R48, R63, UR9 ;  /* 0x000000093f307c20 */ /* 0x000fe20008400000 */
[C---:B------:R-:W-:Y:S01]  /*50e0*/  ISETP.GT.U32.AND.EX P5, PT, R11.reuse, RZ, PT, P5 ;  /* 0x000000ff0b00720c */ /* 0x040fe20003fa4150 */
[----:B------:R-:W-:Y:S01]  /*50f0*/  FMUL R2, R60, UR9 ;  /* 0x000000093c027c20 */ /* 0x000fe20008400000 */
[C---:B------:R-:W-:Y:S01]  /*5100*/  ISETP.GE.U32.AND.EX P4, PT, R11.reuse, RZ, PT, P4 ;  /* 0x000000ff0b00720c */ /* 0x040fe20003f86140 */
[----:B------:R-:W2:Y:S01]  /*5110*/  LDL.64 R62, [R1+0xa8] ;  /* 0x0000a800013e7983 */ /* 0x000ea20000100a00 */
[----:B------:R-:W-:Y:S02]  /*5120*/  ISETP.GT.U32.AND.EX P3, PT, R11, RZ, PT, P3 ;  /* 0x000000ff0b00720c */ /* 0x000fe40003f64130 */
[----:B------:R-:W-:-:S02]  /*5130*/  FSEL R4, R4, -INF , !P2 ;  /* 0xff80000004047808 */ /* 0x000fc40005000000 */
[----:B------:R-:W-:Y:S02]  /*5140*/  FSEL R3, R3, -INF , !P5 ;  /* 0xff80000003037808 */ /* 0x000fe40006800000 */
[CC--:B------:R-:W-:Y:S02]  /*5150*/  ISETP.GT.U32.AND P2, PT, R0.reuse, R228.reuse, PT ;  /* 0x000000e40000720c */ /* 0x0c0fe40003f44070 */
[----:B------:R-:W-:Y:S02]  /*5160*/  ISETP.GE.U32.AND P5, PT, R0, R228, PT ;  /* 0x000000e40000720c */ /* 0x000fe40003fa6070 */
[----:B------:R-:W-:Y:S01]  /*5170*/  FSEL R48, R48, -INF , !P4 ;  /* 0xff80000030307808 */ /* 0x000fe20006000000 */
[----:B------:R-:W-:Y:S01]  /*5180*/  FMUL R42, R42, UR9 ;  /* 0x000000092a2a7c20 */ /* 0x000fe20008400000 */
[----:B------:R-:W-:Y:S01]  /*5190*/  FSEL R2, R2, -INF , !P3 ;  /* 0xff80000002027808 */ /* 0x000fe20005800000 */
[----:B------:R-:W-:Y:S01]  /*51a0*/  FMUL R43, R43, UR9 ;  /* 0x000000092b2b7c20 */ /* 0x000fe20008400000 */
[----:B------:R-:W-:-:S02]  /*51b0*/  ISETP.GT.U32.AND P1, PT, R0, R226, PT ;  /* 0x000000e20000720c */ /* 0x000fc40003f24070 */
[----:B------:R-:W-:Y:S02]  /*51c0*/  ISETP.GE.U32.AND P3, PT, R0, R226, PT ;  /* 0x000000e20000720c */ /* 0x000fe40003f66070 */
[C---:B------:R-:W-:Y:S02]  /*51d0*/  ISETP.GT.U32.AND.EX P2, PT, R11.reuse, RZ, PT, P2 ;  /* 0x000000ff0b00720c */ /* 0x040fe40003f44120 */
[----:B------:R-:W-:Y:S02]  /*51e0*/  ISETP.GE.U32.AND.EX P5, PT, R11, RZ, PT, P5 ;  /* 0x000000ff0b00720c */ /* 0x000fe40003fa6150 */
[----:B------:R-:W-:Y:S02]  /*51f0*/  FMNMX R0, R3, R48, !PT ;  /* 0x0000003003007209 */ /* 0x000fe40007800000 */
[----:B------:R-:W-:Y:S02]  /*5200*/  FSEL R42, R42, -INF , !P2 ;  /* 0xff8000002a2a7808 */ /* 0x000fe40005000000 */
[----:B------:R-:W-:Y:S01]  /*5210*/  FSEL R43, R43, -INF , !P5 ;  /* 0xff8000002b2b7808 */ /* 0x000fe20006800000 */
[----:B------:R-:W0:Y:S01]  /*5220*/  SHFL.BFLY PT, R45, R0, 0x2, 0x1f ;  /* 0x0c401f00002d7f89 */ /* 0x000e2200000e0000 */
[----:B------:R-:W-:Y:S01]  /*5230*/  FMUL R40, R40, UR9 ;  /* 0x0000000928287c20 */ /* 0x000fe20008400000 */
[----:B------:R-:W-:Y:S01]  /*5240*/  FMUL R46, R41, UR9 ;  /* 0x00000009292e7c20 */ /* 0x000fe20008400000 */
[----:B------:R-:W-:Y:S01]  /*5250*/  FMNMX R50, R42, R43, !PT ;  /* 0x0000002b2a327209 */ /* 0x000fe20007800000 */
[----:B------:R-:W-:Y:S01]  /*5260*/  BAR.SYNC.DEFER_BLOCKING 0x0 ;  /* 0x0000000000007b1d */ /* 0x000fe20000010000 */
[----:B------:R-:W-:-:S02]  /*5270*/  ISETP.GT.U32.AND.EX P1, PT, R11, RZ, PT, P1 ;  /* 0x000000ff0b00720c */ /* 0x000fc40003f24110 */
[----:B------:R-:W-:Y:S02]  /*5280*/  ISETP.GE.U32.AND.EX P3, PT, R11, RZ, PT, P3 ;  /* 0x000000ff0b00720c */ /* 0x000fe40003f66130 */
[----:B------:R-:W-:Y:S02]  /*5290*/  FSEL R41, R40, -INF , !P1 ;  /* 0xff80000028297808 */ /* 0x000fe40004800000 */
[----:B------:R-:W-:Y:S01]  /*52a0*/  FSEL R46, R46, -INF , !P3 ;  /* 0xff8000002e2e7808 */ /* 0x000fe20005800000 */
[----:B------:R-:W1:Y:S01]  /*52b0*/  SHFL.BFLY PT, R11, R50, 0x2, 0x1f ;  /* 0x0c401f00320b7f89 */ /* 0x000e6200000e0000 */
[----:B------:R-:W-:Y:S02]  /*52c0*/  FMNMX R40, R2, R4, !PT ;  /* 0x0000000402287209 */ /* 0x000fe40007800000 */
[----:B------:R-:W-:-:S03]  /*52d0*/  FMNMX R47, R41, R46, !PT ;  /* 0x0000002e292f7209 */ /* 0x000fc60007800000 */
[----:B------:R-:W5:Y:S04]  /*52e0*/  SHFL.BFLY PT, R49, R40, 0x2, 0x1f ;  /* 0x0c401f0028317f89 */ /* 0x000f6800000e0000 */
[----:B------:R-:W5:Y:S01]  /*52f0*/  SHFL.BFLY PT, R44, R47, 0x2, 0x1f ;  /* 0x0c401f002f2c7f89 */ /* 0x000f6200000e0000 */
[----:B0-----:R-:W-:-:S05]  /*5300*/  FMNMX R0, R0, R45, !PT ;  /* 0x0000002d00007209 */ /* 0x001fca0007800000 */
[----:B------:R-:W0:Y:S01]  /*5310*/  SHFL.BFLY PT, R45, R0, 0x1, 0x1f ;  /* 0x0c201f00002d7f89 */ /* 0x000e2200000e0000 */
[----:B-1----:R-:W-:-:S05]  /*5320*/  FMNMX R50, R50, R11, !PT ;  /* 0x0000000b32327209 */ /* 0x002fca0007800000 */
[----:B------:R-:W1:Y:S01]  /*5330*/  SHFL.BFLY PT, R11, R50, 0x1, 0x1f ;  /* 0x0c201f00320b7f89 */ /* 0x000e6200000e0000 */
[----:B-----5:R-:W-:Y:S02]  /*5340*/  FMNMX R40, R40, R49, !PT ;  /* 0x0000003128287209 */ /* 0x020fe40007800000 */
[----:B------:R-:W-:-:S03]  /*5350*/  FMNMX R47, R47, R44, !PT ;  /* 0x0000002c2f2f7209 */ /* 0x000fc60007800000 */
[----:B------:R-:W5:Y:S04]  /*5360*/  SHFL.BFLY PT, R49, R40, 0x1, 0x1f ;  /* 0x0c201f0028317f89 */ /* 0x000f6800000e0000 */
[----:B------:R-:W5:Y:S01]  /*5370*/  SHFL.BFLY PT, R44, R47, 0x1, 0x1f ;  /* 0x0c201f002f2c7f89 */ /* 0x000f6200000e0000 */
[----:B0-----:R-:W-:Y:S02]  /*5380*/  FMNMX R0, R0, R45, !PT ;  /* 0x0000002d00007209 */ /* 0x001fe40007800000 */
[----:B------:R-:W-:Y:S02]  /*5390*/  LOP3.LUT R45, R223, 0x1c, RZ, 0xc0, !PT ;  /* 0x0000001cdf2d7812 */ /* 0x000fe400078ec0ff */
[----:B------:R-:W-:-:S03]  /*53a0*/  SHF.R.U32.HI R53, RZ, 0x3, R223 ;  /* 0x00000003ff357819 */ /* 0x000fc600000116df */
[C---:B------:R-:W-:Y:S01]  /*53b0*/  IMAD.SHL.U32 R51, R45.reuse, 0x4, RZ ;  /* 0x000000042d337824 */ /* 0x040fe200078e00ff */
[C---:B------:R-:W-:Y:S02]  /*53c0*/  LEA.HI R195, R45.reuse, 0x18, RZ, 0x1e ;  /* 0x000000182dc37811 */ /* 0x040fe400078ff0ff */
[C---:B------:R-:W-:Y:S02]  /*53d0*/  LEA.HI R194, R45.reuse, 0x10, RZ, 0x1e ;  /* 0x000000102dc27811 */ /* 0x040fe400078ff0ff */
[----:B-1----:R-:W-:Y:S02]  /*53e0*/  FMNMX R50, R50, R11, !PT ;  /* 0x0000000b32327209 */ /* 0x002fe40007800000 */
[----:B------:R-:W-:Y:S02]  /*53f0*/  LEA.HI R11, R45, 0x8, RZ, 0x1e ;  /* 0x000000082d0b7811 */ /* 0x000fe400078ff0ff */
[----:B------:R-:W-:Y:S02]  /*5400*/  LOP3.LUT R53, R53, 0xc, RZ, 0xc0, !PT ;  /* 0x0000000c35357812 */ /* 0x000fe400078ec0ff */
[----:B------:R-:W-:-:S02]  /*5410*/  IADD3 R45, PT, PT, R51, UR6, RZ ;  /* 0x00000006332d7c10 */ /* 0x000fc4000fffe0ff */
[----:B------:R-:W-:Y:S02]  /*5420*/  LEA R195, R195, UR6, 0x4 ;  /* 0x00000006c3c37c11 */ /* 0x000fe4000f8e20ff */
[----:B------:R-:W-:Y:S02]  /*5430*/  LEA R11, R11, UR6, 0x4 ;  /* 0x000000060b0b7c11 */ /* 0x000fe4000f8e20ff */
[----:B------:R-:W-:Y:S01]  /*5440*/  LEA R194, R194, UR6, 0x4 ;  /* 0x00000006c2c27c11 */ /* 0x000fe2000f8e20ff */
[----:B------:R-:W-:Y:S01]  /*5450*/  IMAD.IADD R45, R45, 0x1, R53 ;  /* 0x000000012d2d7824 */ /* 0x000fe200078e0235 */
[----:B-----5:R-:W-:Y:S01]  /*5460*/  FMNMX R40, R40, R49, !PT ;  /* 0x0000003128287209 */ /* 0x020fe20007800000 */
[C---:B------:R-:W-:Y:S01]  /*5470*/  IMAD.IADD R49, R53.reuse, 0x1, R195 ;  /* 0x0000000135317824 */ /* 0x040fe200078e02c3 */
[C---:B------:R-:W-:Y:S01]  /*5480*/  IADD3 R54, PT, PT, R53.reuse, R11, RZ ;  /* 0x0000000b35367210 */ /* 0x040fe20007ffe0ff */
[----:B------:R-:W-:Y:S01]  /*5490*/  IMAD.IADD R53, R53, 0x1, R194 ;  /* 0x0000000135357824 */ /* 0x000fe200078e02c2 */
[----:B------:R-:W-:Y:S01]  /*54a0*/  FMNMX R47, R47, R44, !PT ;  /* 0x0000002c2f2f7209 */ /* 0x000fe20007800000 */
[----:B------:R0:W-:Y:S04]  /*54b0*/  @P0 STS [R45+0x8000], R40 ;  /* 0x008000282d000388 */ /* 0x0001e80000000800 */
[----:B------:R-:W-:Y:S04]  /*54c0*/  @P0 STS [R54+0x8000], R0 ;  /* 0x0080000036000388 */ /* 0x000fe80000000800 */
[----:B------:R-:W-:Y:S04]  /*54d0*/  @P0 STS [R53+0x8000], R47 ;  /* 0x0080002f35000388 */ /* 0x000fe80000000800 */
[----:B------:R-:W-:Y:S01]  /*54e0*/  @P0 STS [R49+0x8000], R50 ;  /* 0x0080003231000388 */ /* 0x000fe20000000800 */
[----:B------:R-:W-:Y:S01]  /*54f0*/  BAR.SYNC.DEFER_BLOCKING 0x0 ;  /* 0x0000000000007b1d */ /* 0x000fe20000010000 */
[----:B------:R-:W-:-:S04]  /*5500*/  LOP3.LUT R44, R223, 0xff, RZ, 0xc0, !PT ;  /* 0x000000ffdf2c7812 */ /* 0x000fc800078ec0ff */
[----:B0-----:R-:W-:-:S05]  /*5510*/  LEA R40, R44, UR6, 0x2 ;  /* 0x000000062c287c11 */ /* 0x001fca000f8e10ff */
[----:B------:R-:W0:Y:S04]  /*5520*/  @!P6 LDS R6, [R40+0x8000] ;  /* 0x008000002806e984 */ /* 0x000e280000000800 */
[----:B0-----:R-:W0:Y:S02]  /*5530*/  SHFL.BFLY PT, R0, R6, 0x2, 0x1f ;  /* 0x0c401f0006007f89 */ /* 0x001e2400000e0000 */
[----:B0-----:R-:W-:-:S05]  /*5540*/  FMNMX R0, R6, R0, !PT ;  /* 0x0000000006007209 */ /* 0x001fca0007800000 */
[----:B------:R-:W0:Y:S02]  /*5550*/  SHFL.BFLY PT, R47, R0, 0x1, 0x1f ;  /* 0x0c201f00002f7f89 */ /* 0x000e2400000e0000 */
[----:B0-----:R-:W-:-:S05]  /*5560*/  FMNMX R47, R0, R47, !PT ;  /* 0x0000002f002f7209 */ /* 0x001fca0007800000 */
[----:B------:R-:W-:Y:S01]  /*5570*/  @P0 STS [R40+0x8000], R47 ;  /* 0x0080002f28000388 */ /* 0x000fe20000000800 */
[----:B------:R-:W-:Y:S06]  /*5580*/  BAR.SYNC.DEFER_BLOCKING 0x0 ;  /* 0x0000000000007b1d */ /* 0x000fec0000010000 */
[----:B------:R-:W0:Y:S04]  /*5590*/  LDS R0, [R51+UR6+0x8000] ;  /* 0x0080000633007984 */ /* 0x000e280008000800 */
[----:B------:R-:W1:Y:S04]  /*55a0*/  LDS R51, [R11+0x8000] ;  /* 0x008000000b337984 */ /* 0x000e680000000800 */
[----:B------:R-:W5:Y:S04]  /*55b0*/  LDS R50, [R194+0x8000] ;  /* 0x00800000c2327984 */ /* 0x000f680000000800 */
[----:B------:R-:W2:Y:S01]  /*55c0*/  LDS R47, [R195+0x8000] ;  /* 0x00800000c32f7984 */ /* 0x000ea20000000800 */
[----:B------:R-:W-:Y:S01]  /*55d0*/  BAR.SYNC.DEFER_BLOCKING 0x0 ;  /* 0x0000000000007b1d */ /* 0x000fe20000010000 */
[----:B0-----:R-:W-:-:S05]  /*55e0*/  FMNMX R0, R0, R13, !PT ;  /* 0x0000000d00007209 */ /* 0x001fca0007800000 */
[--C-:B------:R-:W-:Y:S01]  /*55f0*/  FADD R52, R2, -R0.reuse ;  /* 0x8000000002347221 */ /* 0x100fe20000000000 */
[----:B-1----:R-:W-:Y:S01]  /*5600*/  FMNMX R2, R51, R12, !PT ;  /* 0x0000000c33027209 */ /* 0x002fe20007800000 */
[----:B------:R-:W-:-:S04]  /*5610*/  FADD R4, R4, -R0 ;  /* 0x8000000004047221 */ /* 0x000fc80000000000 */
[--C-:B------:R-:W-:Y:S01]  /*5620*/  FADD R3, R3, -R2.reuse ;  /* 0x8000000203037221 */ /* 0x100fe20000000000 */
[----:B------:R-:W-:Y:S01]  /*5630*/  FMUL R4, R4, 1.4426950216293334961 ;  /* 0x3fb8aa3b04047820 */ /* 0x000fe20000400000 */
[----:B------:R-:W-:Y:S02]  /*5640*/  FMUL R51, R52, 1.4426950216293334961 ;  /* 0x3fb8aa3b34337820 */ /* 0x000fe40000400000 */
[----:B------:R-:W-:Y:S01]  /*5650*/  FMUL R3, R3, 1.4426950216293334961 ;  /* 0x3fb8aa3b03037820 */ /* 0x000fe20000400000 */
[----:B------:R0:W-:Y:S02]  /*5660*/  MUFU.EX2 R52, R4 ;  /* 0x0000000400347308 */ /* 0x0001e40000000800 */
[----:B0-----:R-:W-:-:S06]  /*5670*/  FADD R4, R48, -R2 ;  /* 0x8000000230047221 */ /* 0x001fcc0000000000 */
[----:B------:R5:W-:Y:S01]  /*5680*/  MUFU.EX2 R48, R3 ;  /* 0x0000000300307308 */ /* 0x000be20000000800 */
[----:B------:R-:W-:Y:S01]  /*5690*/  FMUL R4, R4, 1.4426950216293334961 ;  /* 0x3fb8aa3b04047820 */ /* 0x000fe20000400000 */
[----:B-----5:R-:W-:-:S05]  /*56a0*/  FMNMX R3, R50, R10, !PT ;  /* 0x0000000a32037209 */ /* 0x020fca0007800000 */
[--C-:B------:R-:W-:Y:S01]  /*56b0*/  FADD R50, R41, -R3.reuse ;  /* 0x8000000329327221 */ /* 0x100fe20000000000 */
[----:B------:R-:W-:Y:S01]  /*56c0*/  FADD R46, R46, -R3 ;  /* 0x800000032e2e7221 */ /* 0x000fe20000000000 */
[----:B------:R2:W-:Y:S03]  /*56d0*/  MUFU.EX2 R41, R4 ;  /* 0x0000000400297308 */ /* 0x0005e60000000800 */
[----:B------:R-:W-:Y:S01]  /*56e0*/  FMUL R46, R46, 1.4426950216293334961 ;  /* 0x3fb8aa3b2e2e7820 */ /* 0x000fe20000400000 */
[----:B--2---:R-:W-:Y:S01]  /*56f0*/  FMNMX R4, R47, R9, !PT ;  /* 0x000000092f047209 */ /* 0x004fe20007800000 */
[----:B------:R-:W-:-:S04]  /*5700*/  FMUL R47, R50, 1.4426950216293334961 ;  /* 0x3fb8aa3b322f7820 */ /* 0x000fc80000400000 */
[--C-:B------:R-:W-:Y:S01]  /*5710*/  FADD R50, R42, -R4.reuse ;  /* 0x800000042a327221 */ /* 0x100fe20000000000 */
[----:B------:R-:W-:Y:S01]  /*5720*/  FADD R43, R43, -R4 ;  /* 0x800000042b2b7221 */ /* 0x000fe20000000000 */
[----:B------:R0:W-:Y:S03]  /*5730*/  MUFU.EX2 R42, R46 ;  /* 0x0000002e002a7308 */ /* 0x0001e60000000800 */
[----:B------:R-:W-:Y:S01]  /*5740*/  FMUL R43, R43, 1.4426950216293334961 ;  /* 0x3fb8aa3b2b2b7820 */ /* 0x000fe20000400000 */
[----:B0-----:R-:W-:-:S04]  /*5750*/  FMUL R46, R50, 1.4426950216293334961 ;  /* 0x3fb8aa3b322e7820 */ /* 0x001fc80000400000 */
[----:B------:R-:W0:Y:S08]  /*5760*/  MUFU.EX2 R51, R51 ;  /* 0x0000003300337308 */ /* 0x000e300000000800 */
[----:B------:R-:W1:Y:S08]  /*5770*/  MUFU.EX2 R47, R47 ;  /* 0x0000002f002f7308 */ /* 0x000e700000000800 */
[----:B------:R-:W-:Y:S08]  /*5780*/  MUFU.EX2 R46, R46 ;  /* 0x0000002e002e7308 */ /* 0x000ff00000000800 */
[----:B------:R-:W2:Y:S01]  /*5790*/  MUFU.EX2 R43, R43 ;  /* 0x0000002b002b7308 */ /* 0x000ea20000000800 */
[----:B0-----:R-:W-:Y:S01]  /*57a0*/  FADD R58, R51, R52 ;  /* 0x00000034333a7221 */ /* 0x001fe20000000000 */
[----:B------:R-:W-:Y:S01]  /*57b0*/  FADD R59, R48, R41 ;  /* 0x00000029303b7221 */ /* 0x000fe20000000000 */
[----:B-1----:R-:W-:-:S03]  /*57c0*/  FADD R56, R47, R42 ;  /* 0x0000002a2f387221 */ /* 0x002fc60000000000 */
[----:B------:R-:W0:Y:S04]  /*57d0*/  SHFL.BFLY PT, R60, R58, 0x2, 0x1f ;  /* 0x0c401f003a3c7f89 */ /* 0x000e2800000e0000 */
[----:B------:R-:W1:Y:S01]  /*57e0*/  SHFL.BFLY PT, R61, R59, 0x2, 0x1f ;  /* 0x0c401f003b3d7f89 */ /* 0x000e6200000e0000 */
[----:B--2---:R-:W-:-:S03]  /*57f0*/  FADD R55, R46, R43 ;  /* 0x0000002b2e377221 */ /* 0x004fc60000000000 */
[----:B------:R-:W2:Y:S04]  /*5800*/  SHFL.BFLY PT, R57, R56, 0x2, 0x1f ;  /* 0x0c401f0038397f89 */ /* 0x000ea800000e0000 */
[----:B------:R-:W5:Y:S01]  /*5810*/  SHFL.BFLY PT, R50, R55, 0x2, 0x1f ;  /* 0x0c401f0037327f89 */ /* 0x000f6200000e0000 */
[----:B0-----:R-:W-:Y:S01]  /*5820*/  FADD R60, R58, R60 ;  /* 0x0000003c3a3c7221 */ /* 0x001fe20000000000 */
[----:B-1----:R-:W-:Y:S01]  /*5830*/  FADD R61, R59, R61 ;  /* 0x0000003d3b3d7221 */ /* 0x002fe20000000000 */
[----:B--2---:R-:W-:Y:S01]  /*5840*/  FADD R57, R56, R57 ;  /* 0x0000003938397221 */ /* 0x004fe20000000000 */
[----:B-----5:R-:W-:-:S03]  /*5850*/  FADD R50, R55, R50 ;  /* 0x0000003237327221 */ /* 0x020fc60000000000 */
[----:B------:R-:W0:Y:S04]  /*5860*/  SHFL.BFLY PT, R56, R61, 0x1, 0x1f ;  /* 0x0c201f003d387f89 */ /* 0x000e2800000e0000 */
[----:B------:R-:W1:Y:S04]  /*5870*/  SHFL.BFLY PT, R55, R60, 0x1, 0x1f ;  /* 0x0c201f003c377f89 */ /* 0x000e6800000e0000 */
[----:B------:R-:W2:Y:S04]  /*5880*/  SHFL.BFLY PT, R58, R57, 0x1, 0x1f ;  /* 0x0c201f00393a7f89 */ /* 0x000ea800000e0000 */
[----:B------:R-:W5:Y:S01]  /*5890*/  SHFL.BFLY PT, R59, R50, 0x1, 0x1f ;  /* 0x0c201f00323b7f89 */ /* 0x000f6200000e0000 */
[----:B0-----:R-:W-:Y:S01]  /*58a0*/  FADD R56, R61, R56 ;  /* 0x000000383d387221 */ /* 0x001fe20000000000 */
[----:B-1----:R-:W-:Y:S01]  /*58b0*/  FADD R55, R60, R55 ;  /* 0x000000373c377221 */ /* 0x002fe20000000000 */
[----:B--2---:R-:W-:-:S04]  /*58c0*/  FADD R58, R57, R58 ;  /* 0x0000003a393a7221 */ /* 0x004fc80000000000 */
[----:B------:R-:W-:Y:S01]  /*58d0*/  @P0 STS [R45+0x8000], R55 ;  /* 0x008000372d000388 */ /* 0x000fe20000000800 */
[----:B-----5:R-:W-:-:S03]  /*58e0*/  FADD R59, R50, R59 ;  /* 0x0000003b323b7221 */ /* 0x020fc60000000000 */
[----:B------:R-:W-:Y:S04]  /*58f0*/  @P0 STS [R54+0x8000], R56 ;  /* 0x0080003836000388 */ /* 0x000fe80000000800 */
[----:B------:R-:W-:Y:S04]  /*5900*/  @P0 STS [R53+0x8000], R58 ;  /* 0x0080003a35000388 */ /* 0x000fe80000000800 */
[----:B------:R-:W-:Y:S01]  /*5910*/  @P0 STS [R49+0x8000], R59 ;  /* 0x0080003b31000388 */ /* 0x000fe20000000800 */
[----:B------:R-:W-:Y:S06]  /*5920*/  BAR.SYNC.DEFER_BLOCKING 0x0 ;  /* 0x0000000000007b1d */ /* 0x000fec0000010000 */
[----:B------:R-:W0:Y:S04]  /*5930*/  @!P6 LDS R5, [R40+0x8000] ;  /* 0x008000002805e984 */ /* 0x000e280000000800 */
[----:B0-----:R-:W0:Y:S02]  /*5940*/  SHFL.BFLY PT, R49, R5, 0x2, 0x1f ;  /* 0x0c401f0005317f89 */ /* 0x001e2400000e0000 */
[----:B0-----:R-:W-:-:S05]  /*5950*/  FADD R49, R5, R49 ;  /* 0x0000003105317221 */ /* 0x001fca0000000000 */
[----:B------:R-:W0:Y:S01]  /*5960*/  SHFL.BFLY PT, R50, R49, 0x1, 0x1f ;  /* 0x0c201f0031327f89 */ /* 0x000e2200000e0000 */
[----:B------:R-:W-:Y:S01]  /*5970*/  LOP3.LUT R252, R252, 0x30, RZ, 0xc0, !PT ;  /* 0x00000030fcfc7812 */ /* 0x000fe200078ec0ff */
[C---:B------:R-:W-:Y:S02]  /*5980*/  IMAD.WIDE R56, R8.reuse, 0x2, R62 ;  /* 0x0000000208387825 */ /* 0x040fe400078e023e */
[----:B------:R-:W2:Y:S02]  /*5990*/  LDL.64 R62, [R1+0x70] ;  /* 0x00007000013e7983 */ /* 0x000ea40000100a00 */
[----:B---3--:R-:W-:Y:S02]  /*59a0*/  IMAD.WIDE R60, R8, 0x2, R64 ;  /* 0x00000002083c7825 */ /* 0x008fe400078e0240 */
[----:B------:R-:W3:Y:S02]  /*59b0*/  LDL.64 R64, [R1+0x28] ;  /* 0x0000280001407983 */ /* 0x000ee40000100a00 */
[----:B0-----:R-:W-:Y:S01]  /*59c0*/  FADD R49, R49, R50 ;  /* 0x0000003231317221 */ /* 0x001fe20000000000 */
[----:B------:R-:W-:-:S02]  /*59d0*/  LOP3.LUT R50, R252, 0x30, R68, 0x78, !PT ;  /* 0x00000030fc327812 */ /* 0x000fc400078e7844 */
[----:B------:R-:W5:Y:S01]  /*59e0*/  LDL.64 R68, [R1+0x58] ;  /* 0x0000580001447983 */ /* 0x000f620000100a00 */
[----:B------:R-:W-:-:S03]  /*59f0*/  IMAD.WIDE R54, R8, 0x2, R146 ;  /* 0x0000000208367825 */ /* 0x000fc600078e0292 */
[----:B------:R-:W5:Y:S01]  /*5a00*/  LDL.64 R146, [R1+0x20] ;  /* 0x0000200001927983 */ /* 0x000f620000100a00 */
[----:B------:R-:W-:-:S03]  /*5a10*/  IMAD.WIDE R58, R8, 0x2, R144 ;  /* 0x00000002083a7825 */ /* 0x000fc600078e0290 */
[----:B------:R-:W5:Y:S04]  /*5a20*/  LDL.64 R144, [R1+0x10] ;  /* 0x0000100001907983 */ /* 0x000f680000100a00 */
[----:B------:R0:W-:Y:S01]  /*5a30*/  @P0 STS [R40+0x8000], R49 ;  /* 0x0080003128000388 */ /* 0x0001e20000000800 */
[----:B------:R-:W-:Y:S01]  /*5a40*/  BAR.SYNC.DEFER_BLOCKING 0x0 ;  /* 0x0000000000007b1d */ /* 0x000fe20000010000 */
[----:B------:R-:W-:Y:S01]  /*5a50*/  LOP3.LUT R45, R223, 0xc0, RZ, 0xc0, !PT ;  /* 0x000000c0df2d7812 */ /* 0x000fe200078ec0ff */
[----:B------:R-:W-:-:S03]  /*5a60*/  IMAD.SHL.U32 R44, R44, 0x2, RZ ;  /* 0x000000022c2c7824 */ /* 0x000fc600078e00ff */
[----:B------:R-:W-:Y:S02]  /*5a70*/  SHF.R.U32.HI R45, RZ, 0x2, R45 ;  /* 0x00000002ff2d7819 */ /* 0x000fe4000001162d */
[C---:B------:R-:W-:Y:S02]  /*5a80*/  LOP3.LUT R53, R223.reuse, 0x7, RZ, 0xc0, !PT ;  /* 0x00000007df357812 */ /* 0x040fe400078ec0ff */
[----:B------:R-:W-:Y:S02]  /*5a90*/  LOP3.LUT R45, R44, R45, RZ, 0x3c, !PT ;  /* 0x0000002d2c2d7212 */ /* 0x000fe400078e3cff */
[----:B------:R-:W-:Y:S01]  /*5aa0*/  LOP3.LUT R44, R223, 0xe0, RZ, 0xc0, !PT ;  /* 0x000000e0df2c7812 */ /* 0x000fe200078ec0ff */
[----:B------:R-:W-:-:S03]  /*5ab0*/  IMAD.SHL.U32 R53, R53, 0x40, RZ ;  /* 0x0000004035357824 */ /* 0x000fc600078e00ff */
[----:B------:R-:W-:-:S04]  /*5ac0*/  LEA R44, R44, UR6, 0x4 ;  /* 0x000000062c2c7c11 */ /* 0x000fc8000f8e20ff */
[----:B------:R-:W-:Y:S01]  /*5ad0*/  IADD3 R44, PT, PT, R53, R44, R50 ;  /* 0x0000002c352c7210 */ /* 0x000fe20007ffe032 */
[----:B0-----:R0:W5:Y:S04]  /*5ae0*/  LDG.E.U16 R40, desc[UR10][R56.64] ;  /* 0x0000000a38287981 */ /* 0x001168000c1e1500 */
[----:B------:R4:W5:Y:S04]  /*5af0*/  LDG.E.U16 R50, desc[UR10][R54.64] ;  /* 0x0000000a36327981 */ /* 0x000968000c1e1500 */
[----:B------:R-:W-:Y:S01]  /*5b00*/  LDS R194, [R194+0x8000] ;  /* 0x00800000c2c27984 */ /* 0x000fe20000000800 */
[----:B0-----:R-:W-:-:S03]  /*5b10*/  IMAD.WIDE R56, R8, 0x2, R72 ;  /* 0x0000000208387825 */ /* 0x001fc600078e0248 */
[----:B------:R0:W5:Y:S01]  /*5b20*/  LDG.E.U16 R73, desc[UR10][R58.64] ;  /* 0x0000000a3a497981 */ /* 0x000162000c1e1500 */
[----:B----4-:R-:W-:-:S03]  /*5b30*/  IMAD.WIDE R54, R8, 0x2, R70 ;  /* 0x0000000208367825 */ /* 0x010fc600078e0246 */
[----:B------:R-:W1:Y:S04]  /*5b40*/  LDS R195, [R195+0x8000] ;  /* 0x00800000c3c37984 */ /* 0x000e680000000800 */
[----:B------:R-:W4:Y:S01]  /*5b50*/  LDG.E.U16 R72, desc[UR10][R56.64] ;  /* 0x0000000a38487981 */ /* 0x000f22000c1e1500 */
[----:B0-----:R-:W-:-:S03]  /*5b60*/  IMAD.WIDE R58, R8, 0x2, R206 ;  /* 0x00000002083a7825 */ /* 0x001fc600078e02ce */
[----:B------:R0:W4:Y:S04]  /*5b70*/  LDG.E.U16 R49, desc[UR10][R60.64] ;  /* 0x0000000a3c317981 */ /* 0x000128000c1e1500 */
[----:B------:R0:W4:Y:S01]  /*5b80*/  LDG.E.U16 R71, desc[UR10][R54.64] ;  /* 0x0000000a36477981 */ /* 0x000122000c1e1500 */
[----:B------:R-:W-:Y:S01]  /*5b90*/  FADD R10, -R3, R10 ;  /* 0x0000000a030a7221 */ /* 0x000fe20000000100 */
[C---:B------:R-:W-:Y:S02]  /*5ba0*/  IMAD.WIDE R74, R8.reuse, 0x2, R74 ;  /* 0x00000002084a7825 */ /* 0x040fe400078e024a */
[----:B------:R-:W-:Y:S02]  /*5bb0*/  LDS R11, [R11+0x8000] ;  /* 0x008000000b0b7984 */ /* 0x000fe40000000800 */
[----:B0-----:R-:W-:-:S04]  /*5bc0*/  IMAD.WIDE R60, R8, 0x2, R210 ;  /* 0x00000002083c7825 */ /* 0x001fc800078e02d2 */
[----:B------:R-:W-:-:S04]  /*5bd0*/  IMAD.WIDE R54, R8, 0x2, R66 ;  /* 0x0000000208367825 */ /* 0x000fc800078e0242 */
[----:B------:R-:W-:Y:S01]  /*5be0*/  FMUL R10, R10, 1.4426950216293334961 ;  /* 0x3fb8aa3b0a0a7820 */ /* 0x000fe20000400000 */
[----:B------:R-:W4:Y:S04]  /*5bf0*/  LDG.E.U16 R74, desc[UR10][R74.64] ;  /* 0x0000000a4a4a7981 */ /* 0x000f28000c1e1500 */
[----:B------:R3:W4:Y:S01]  /*5c00*/  LDG.E.U16 R66, desc[UR10][R54.64] ;  /* 0x0000000a36427981 */ /* 0x000722000c1e1500 */
[----:B--2---:R-:W-:-:S05]  /*5c10*/  IMAD.WIDE R62, R8, 0x2, R62 ;  /* 0x00000002083e7825 */ /* 0x004fca00078e023e */
[----:B------:R0:W2:Y:S01]  /*5c20*/  LDG.E.U16 R70, desc[UR10][R62.64] ;  /* 0x0000000a3e467981 */ /* 0x0000a2000c1e1500 */
[----:B---3--:R-:W-:-:S04]  /*5c30*/  IMAD.WIDE R54, R8, 0x2, R64 ;  /* 0x0000000208367825 */ /* 0x008fc800078e0240 */
[----:B0-----:R-:W-:-:S05]  /*5c40*/  IMAD.WIDE R62, R8, 0x2, R202 ;  /* 0x00000002083e7825 */ /* 0x001fca00078e02ca */
[----:B------:R-:W3:Y:S01]  /*5c50*/  LDG.E.U16 R65, desc[UR10][R62.64] ;  /* 0x0000000a3e417981 */ /* 0x000ee2000c1e1500 */
[----:B-----5:R-:W-:-:S03]  /*5c60*/  IMAD.WIDE R56, R8, 0x2, R68 ;  /* 0x0000000208387825 */ /* 0x020fc600078e0244 */
[----:B------:R0:W5:Y:S04]  /*5c70*/  LDG.E.U16 R68, desc[UR10][R58.64] ;  /* 0x0000000a3a447981 */ /* 0x000168000c1e1500 */
[----:B------:R1:W2:Y:S04]  /*5c80*/  LDG.E.U16 R67, desc[UR10][R56.64] ;  /* 0x0000000a38437981 */ /* 0x0002a8000c1e1500 */
[----:B------:R1:W2:Y:S01]  /*5c90*/  LDG.E.U16 R69, desc[UR10][R60.64] ;  /* 0x0000000a3c457981 */ /* 0x0002a2000c1e1500 */
[----:B0-----:R-:W-:-:S04]  /*5ca0*/  IMAD.WIDE R58, R8, 0x2, R198 ;  /* 0x00000002083a7825 */ /* 0x001fc800078e02c6 */
[C---:B-1----:R-:W-:Y:S01]  /*5cb0*/  IMAD.WIDE R56, R8.reuse, 0x2, R196 ;  /* 0x0000000208387825 */ /* 0x042fe200078e02c4 */
[----:B------:R0:W2:Y:S03]  /*5cc0*/  LDG.E.U16 R63, desc[UR10][R58.64] ;  /* 0x0000000a3a3f7981 */ /* 0x0000a6000c1e1500 */
[C---:B------:R-:W-:Y:S01]  /*5cd0*/  IMAD.WIDE R60, R8.reuse, 0x2, R200 ;  /* 0x00000002083c7825 */ /* 0x040fe200078e02c8 */
[----:B------:R1:W2:Y:S04]  /*5ce0*/  LDG.E.U16 R62, desc[UR10][R56.64] ;  /* 0x0000000a383e7981 */ /* 0x0002a8000c1e1500 */
[----:B------:R-:W2:Y:S01]  /*5cf0*/  LDG.E.U16 R64, desc[UR10][R60.64] ;  /* 0x0000000a3c407981 */ /* 0x000ea2000c1e1500 */
[----:B0-----:R-:W-:-:S04]  /*5d00*/  IMAD.WIDE R58, R8, 0x2, R170 ;  /* 0x00000002083a7825 */ /* 0x001fc800078e02aa */
[----:B------:R-:W-:Y:S01]  /*5d10*/  FADD R171, -R4, R9 ;  /* 0x0000000904ab7221 */ /* 0x000fe20000000100 */
[----:B-1----:R-:W-:-:S04]  /*5d20*/  IMAD.WIDE R56, R8, 0x2, R150 ;  /* 0x0000000208387825 */ /* 0x002fc800078e0296 */
[----:B------:R-:W-:Y:S01]  /*5d30*/  FMUL R171, R171, 1.4426950216293334961 ;  /* 0x3fb8aa3babab7820 */ /* 0x000fe20000400000 */
[----:B------:R0:W2:Y:S01]  /*5d40*/  LDG.E.U16 R61, desc[UR10][R54.64] ;  /* 0x0000000a363d7981 */ /* 0x0000a2000c1e1500 */
[----:B------:R-:W-:-:S03]  /*5d50*/  IMAD.WIDE R146, R8, 0x2, R146 ;  /* 0x0000000208927825 */ /* 0x000fc600078e0292 */
[----:B------:R-:W2:Y:S01]  /*5d60*/  LDG.E.U16 R57, desc[UR10][R56.64] ;  /* 0x0000000a38397981 */ /* 0x000ea2000c1e1500 */
[C---:B------:R-:W-:Y:S01]  /*5d70*/  IMAD.WIDE R144, R8.reuse, 0x2, R144 ;  /* 0x0000000208907825 */ /* 0x040fe200078e0290 */
[----:B------:R-:W-:Y:S02]  /*5d80*/  MUFU.EX2 R170, R10 ;  /* 0x0000000a00aa7308 */ /* 0x000fe40000000800 */
[----:B------:R1:W2:Y:S01]  /*5d90*/  LDG.E.U16 R60, desc[UR10][R146.64] ;  /* 0x0000000a923c7981 */ /* 0x0002a2000c1e1500 */
[----:B0-----:R-:W-:-:S03]  /*5da0*/  IMAD.WIDE R54, R8, 0x2, R148 ;  /* 0x0000000208367825 */ /* 0x001fc600078e0294 */
[----:B------:R-:W2:Y:S02]  /*5db0*/  LDG.E.U16 R59, desc[UR10][R58.64] ;  /* 0x0000000a3a3b7981 */ /* 0x000ea4000c1e1500 */
[----:B------:R-:W0:Y:S02]  /*5dc0*/  MUFU.EX2 R171, R171 ;  /* 0x000000ab00ab7308 */ /* 0x000e240000000800 */
[----:B------:R0:W2:Y:S01]  /*5dd0*/  LDG.E.U16 R56, desc[UR10][R54.64] ;  /* 0x0000000a36387981 */ /* 0x0000a2000c1e1500 */
[----:B------:R-:W-:-:S04]  /*5de0*/  IMAD.WIDE R148, R8, 0x2, R248 ;  /* 0x0000000208947825 */ /* 0x000fc800078e02f8 */
[C---:B-1----:R-:W-:Y:S01]  /*5df0*/  IMAD.WIDE R146, R8.reuse, 0x2, R244 ;  /* 0x0000000208927825 */ /* 0x042fe200078e02f4 */
[----:B------:R1:W2:Y:S03]  /*5e00*/  LDG.E.U16 R58, desc[UR10][R144.64] ;  /* 0x0000000a903a7981 */ /* 0x0002a6000c1e1500 */
[C---:B0-----:R-:W-:Y:S01]  /*5e10*/  IMAD.WIDE R54, R8.reuse, 0x2, R250 ;  /* 0x0000000208367825 */ /* 0x041fe200078e02fa */
[----:B------:R0:W2:Y:S03]  /*5e20*/  LDG.E.U16 R53, desc[UR10][R146.64] ;  /* 0x0000000a92357981 */ /* 0x0000a6000c1e1500 */
[C---:B-1----:R-:W-:Y:S02]  /*5e30*/  IMAD.WIDE R144, R8.reuse, 0x2, R240 ;  /* 0x0000000208907825 */ /* 0x042fe400078e02f0 */
[----:B------:R-:W2:Y:S02]  /*5e40*/  LDG.E.U16 R55, desc[UR10][R54.64] ;  /* 0x0000000a36377981 */ /* 0x000ea4000c1e1500 */
[----:B------:R-:W-:-:S02]  /*5e50*/  IMAD.WIDE R150, R8, 0x2, R236 ;  /* 0x0000000208967825 */ /* 0x000fc400078e02ec */
[----:B------:R1:W2:Y:S02]  /*5e60*/  LDG.E.U16 R75, desc[UR10][R144.64] ;  /* 0x0000000a904b7981 */ /* 0x0002a4000c1e1500 */
[----:B0-----:R-:W-:-:S04]  /*5e70*/  IMAD.WIDE R146, R8, 0x2, R216 ;  /* 0x0000000208927825 */ /* 0x001fc800078e02d8 */
[C---:B------:R-:W-:Y:S01]  /*5e80*/  IMAD.WIDE R196, R8.reuse, 0x2, R232 ;  /* 0x0000000208c47825 */ /* 0x040fe200078e02e8 */
[----:B------:R0:W2:Y:S03]  /*5e90*/  LDG.E.U16 R54, desc[UR10][R148.64] ;  /* 0x0000000a94367981 */ /* 0x0000a6000c1e1500 */
[C---:B-1----:R-:W-:Y:S01]  /*5ea0*/  IMAD.WIDE R144, R8.reuse, 0x2, R212 ;  /* 0x0000000208907825 */ /* 0x042fe200078e02d4 */
[----:B------:R-:W2:Y:S03]  /*5eb0*/  LDG.E.U16 R151, desc[UR10][R150.64] ;  /* 0x0000000a96977981 */ /* 0x000ea6000c1e1500 */
[----:B0-----:R-:W-:-:S04]  /*5ec0*/  IMAD.WIDE R148, R8, 0x2, R220 ;  /* 0x0000000208947825 */ /* 0x001fc800078e02dc */
[----:B------:R-:W-:Y:S02]  /*5ed0*/  FFMA2 R166, R166.F32x2.HI_LO, R170.F32x2.HI_LO, R194.F32x2.HI_LO ;  /* 0x000000aaa6a67249 */ /* 0x000fe400000000c2 */
[C---:B------:R-:W-:Y:S01]  /*5ee0*/  IMAD.WIDE R198, R8.reuse, 0x2, R208 ;  /* 0x0000000208c67825 */ /* 0x040fe200078e02d0 */
[----:B------:R0:W2:Y:S04]  /*5ef0*/  LDG.E.U16 R150, desc[UR10][R196.64] ;  /* 0x0000000ac4967981 */ /* 0x0000a8000c1e1500 */
[----:B------:R-:W2:Y:S01]  /*5f00*/  LDG.E.U16 R149, desc[UR10][R148.64] ;  /* 0x0000000a94957981 */ /* 0x000ea2000c1e1500 */
[----:B------:R-:W-:-:S04]  /*5f10*/  IMAD.WIDE R194, R8, 0x2, R190 ;  /* 0x0000000208c27825 */ /* 0x000fc800078e02be */
[C---:B0-----:R-:W-:Y:S01]  /*5f20*/  IMAD.WIDE R196, R8.reuse, 0x2, R192 ;  /* 0x0000000208c47825 */ /* 0x041fe200078e02c0 */
[----:B------:R0:W2:Y:S04]  /*5f30*/  LDG.E.U16 R200, desc[UR10][R194.64] ;  /* 0x0000000ac2c87981 */ /* 0x0000a8000c1e1500 */
[----:B------:R-:W2:Y:S04]  /*5f40*/  LDG.E.U16 R148, desc[UR10][R146.64] ;  /* 0x0000000a92947981 */ /* 0x000ea8000c1e1500 */
[----:B------:R1:W2:Y:S01]  /*5f50*/  LDG.E.U16 R147, desc[UR10][R144.64] ;  /* 0x0000000a90937981 */ /* 0x0002a2000c1e1500 */
[----:B0-----:R-:W-:-:S03]  /*5f60*/  IMAD.WIDE R194, R8, 0x2, R184 ;  /* 0x0000000208c27825 */ /* 0x001fc600078e02b8 */
[----:B------:R0:W2:Y:S04]  /*5f70*/  LDG.E.U16 R146, desc[UR10][R198.64] ;  /* 0x0000000ac6927981 */ /* 0x0000a8000c1e1500 */
[----:B------:R4:W3:Y:S01]  /*5f80*/  LDG.E.U16 R203, desc[UR10][R194.64] ;  /* 0x0000000ac2cb7981 */ /* 0x0008e2000c1e1500 */
[----:B-1----:R-:W-:-:S04]  /*5f90*/  IMAD.WIDE R144, R8, 0x2, R204 ;  /* 0x0000000208907825 */ /* 0x002fc800078e02cc */
[C---:B0-----:R-:W-:Y:S02]  /*5fa0*/  IMAD.WIDE R198, R8.reuse, 0x2, R186 ;  /* 0x0000000208c67825 */ /* 0x041fe400078e02ba */
[----:B------:R-:W3:Y:S04]  /*5fb0*/  LDG.E.U16 R145, desc[UR10][R144.64] ;  /* 0x0000000a90917981 */ /* 0x000ee8000c1e1500 */
[----:B------:R0:W3:Y:S04]  /*5fc0*/  LDG.E.U16 R202, desc[UR10][R198.64] ;  /* 0x0000000ac6ca7981 */ /* 0x0000e8000c1e1500 */
[----:B------:R1:W3:Y:S01]  /*5fd0*/  LDG.E.U16 R144, desc[UR10][R196.64] ;  /* 0x0000000ac4907981 */ /* 0x0002e2000c1e1500 */
[----:B----4-:R-:W-:-:S04]  /*5fe0*/  IMAD.WIDE R194, R8, 0x2, R178 ;  /* 0x0000000208c27825 */ /* 0x010fc800078e02b2 */
[C---:B0-----:R-:W-:Y:S01]  /*5ff0*/  IMAD.WIDE R198, R8.reuse, 0x2, R180 ;  /* 0x0000000208c67825 */ /* 0x041fe200078e02b4 */
[----:B------:R0:W4:Y:S03]  /*6000*/  LDG.E.U16 R210, desc[UR10][R194.64] ;  /* 0x0000000ac2d27981 */ /* 0x000126000c1e1500 */
[C---:B-1----:R-:W-:Y:S01]  /*6010*/  IMAD.WIDE R196, R8.reuse, 0x2, R188 ;  /* 0x0000000208c47825 */ /* 0x042fe200078e02bc */
[----:B------:R1:W4:Y:S04]  /*6020*/  LDG.E.U16 R207, desc[UR10][R198.64] ;  /* 0x0000000ac6cf7981 */ /* 0x000328000c1e1500 */
[----:B------:R1:W4:Y:S01]  /*6030*/  LDG.E.U16 R201, desc[UR10][R196.64] ;  /* 0x0000000ac4c97981 */ /* 0x000322000c1e1500 */
[----:B0-----:R-:W-:-:S04]  /*6040*/  IMAD.WIDE R194, R8, 0x2, R172 ;  /* 0x0000000208c27825 */ /* 0x001fc800078e02ac */
[C---:B-1----:R-:W-:Y:S01]  /*6050*/  IMAD.WIDE R198, R8.reuse, 0x2, R174 ;  /* 0x0000000208c67825 */ /* 0x042fe200078e02ae */
[----:B------:R0:W4:Y:S03]  /*6060*/  LDG.E.U16 R215, desc[UR10][R194.64] ;  /* 0x0000000ac2d77981 */ /* 0x000126000c1e1500 */
[C---:B------:R-:W-:Y:S01]  /*6070*/  IMAD.WIDE R196, R8.reuse, 0x2, R182 ;  /* 0x0000000208c47825 */ /* 0x040fe200078e02b6 */
        /* <DEDUP_REMOVED lines=33> */
[----:B-1----:R-:W-:-:S04]  /*6290*/  IMAD.WIDE R198, R8, 0x2, R158 ;  /* 0x0000000208c67825 */ /* 0x002fc800078e029e */
[C---:B------:R-:W-:Y:S02]  /*62a0*/  IMAD.WIDE R196, R8.reuse, 0x2, R142 ;  /* 0x0000000208c47825 */ /* 0x040fe400078e028e */
[----:B------:R-:W4:Y:S04]  /*62b0*/  LDG.E.U16 R198, desc[UR10][R198.64] ;  /* 0x0000000ac6c67981 */ /* 0x000f28000c1e1500 */
[----:B------:R0:W4:Y:S04]  /*62c0*/  LDG.E.U16 R242, desc[UR10][R196.64] ;  /* 0x0000000ac4f27981 */ /* 0x000128000c1e1500 */
[----:B------:R1:W4:Y:S01]  /*62d0*/  LDG.E.U16 R199, desc[UR10][R194.64] ;  /* 0x0000000ac2c77981 */ /* 0x000322000c1e1500 */
[----:B0-----:R-:W-:-:S05]  /*62e0*/  IMAD.WIDE R196, R8, 0x2, R156 ;  /* 0x0000000208c47825 */ /* 0x001fca00078e029c */
[----:B------:R0:W4:Y:S01]  /*62f0*/  LDG.E.U16 R247, desc[UR10][R196.64] ;  /* 0x0000000ac4f77981 */ /* 0x000122000c1e1500 */
[----:B-1----:R-:W-:-:S06]  /*6300*/  IMAD.WIDE R194, R8, 0x2, R164 ;  /* 0x0000000208c27825 */ /* 0x002fcc00078e02a4 */
[----:B------:R1:W4:Y:S01]  /*6310*/  LDG.E.U16 R194, desc[UR10][R194.64] ;  /* 0x0000000ac2c27981 */ /* 0x000322000c1e1500 */
[----:B0-----:R-:W-:-:S06]  /*6320*/  IMAD.WIDE R196, R8, 0x2, R162 ;  /* 0x0000000208c47825 */ /* 0x001fcc00078e02a2 */
[----:B------:R0:W4:Y:S01]  /*6330*/  LDG.E.U16 R196, desc[UR10][R196.64] ;  /* 0x0000000ac4c47981 */ /* 0x000122000c1e1500 */
[----:B------:R-:W0:Y:S02]  /*6340*/  S2R R9, SR_TID.X ;  /* 0x0000000000097919 */ /* 0x000e240000002100 */
[C---:B0-----:R-:W-:Y:S01]  /*6350*/  LOP3.LUT R10, R9.reuse, 0x60, RZ, 0xc0, !PT ;  /* 0x00000060090a7812 */ /* 0x041fe200078ec0ff */
[----:B------:R-:W-:-:S03]  /*6360*/  IMAD.SHL.U32 R9, R9, 0x40, RZ ;  /* 0x0000004009097824 */ /* 0x000fc600078e00ff */
[----:B------:R-:W-:Y:S02]  /*6370*/  SHF.R.U32.HI R10, RZ, 0x1, R10 ;  /* 0x00000001ff0a7819 */ /* 0x000fe4000001160a */
[C---:B------:R-:W-:Y:S02]  /*6380*/  LOP3.LUT R9, R252.reuse, 0x3c0, R9, 0xf8, !PT ;  /* 0x000003c0fc097812 */ /* 0x040fe400078ef809 */
[----:B------:R-:W-:Y:S02]  /*6390*/  LOP3.LUT R10, R252, R10, RZ, 0x3c, !PT ;  /* 0x0000000afc0a7212 */ /* 0x000fe400078e3cff */
[----:B------:R-:W1:Y:S02]  /*63a0*/  S2R R252, SR_TID.X ;  /* 0x0000000000fc7919 */ /* 0x000e640000002100 */
[C---:B-1----:R-:W-:Y:S02]  /*63b0*/  LOP3.LUT R195, R252.reuse, 0x1f, RZ, 0xc0, !PT ;  /* 0x0000001ffcc37812 */ /* 0x042fe400078ec0ff */
[----:B------:R-:W-:-:S02]  /*63c0*/  LOP3.LUT R197, R252, 0x1c, RZ, 0xc0, !PT ;  /* 0x0000001cfcc57812 */ /* 0x000fc400078ec0ff */
[----:B------:R-:W-:Y:S02]  /*63d0*/  LEA R195, R195, UR6, 0x6 ;  /* 0x00000006c3c37c11 */ /* 0x000fe4000f8e30ff */
[----:B------:R-:W-:-:S03]  /*63e0*/  SHF.L.U32 R197, R197, 0x2, RZ ;  /* 0x00000002c5c57819 */ /* 0x000fc600000006ff */
[----:B------:R-:W-:Y:S02]  /*63f0*/  IMAD.IADD R195, R10, 0x1, R195 ;  /* 0x000000010ac37824 */ /* 0x000fe400078e02c3 */
[----:B------:R-:W-:Y:S01]  /*6400*/  LDS R10, [R197+UR6+0x8000] ;  /* 0x00800006c50a7984 */ /* 0x000fe20008000800 */
[----:B------:R-:W-:Y:S01]  /*6410*/  BAR.SYNC.DEFER_BLOCKING 0x0 ;  /* 0x0000000000007b1d */ /* 0x000fe20000010000 */
[----:B------:R-:W-:Y:S02]  /*6420*/  F2FP.F16.F32.PACK_AB R41, R41, R48 ;  /* 0x000000302929723e */ /* 0x000fe400000000ff */
[----:B------:R-:W-:Y:S02]  /*6430*/  F2FP.F16.F32.PACK_AB R42, R42, R47 ;  /* 0x0000002f2a2a723e */ /* 0x000fe400000000ff */
[----:B------:R-:W-:Y:S01]  /*6440*/  F2FP.F16.F32.PACK_AB R43, R43, R46 ;  /* 0x0000002e2b2b723e */ /* 0x000fe200000000ff */
[----:B------:R0:W-:Y:S04]  /*6450*/  STS.U16 [R45+UR6+0x8000], R40 ;  /* 0x008000282d007988 */ /* 0x0001e80008000406 */
[----:B------:R-:W-:Y:S01]  /*6460*/  STS.U16 [R45+UR6+0x8200], R50 ;  /* 0x008200322d007988 */ /* 0x000fe20008000406 */
[----:B0-----:R-:W-:-:S03]  /*6470*/  F2FP.F16.F32.PACK_AB R40, R52, R51 ;  /* 0x000000333428723e */ /* 0x001fc600000000ff */
[----:B------:R-:W-:Y:S04]  /*6480*/  STS.U16 [R45+UR6+0x8400], R49 ;  /* 0x008400312d007988 */ /* 0x000fe80008000406 */
[----:B------:R-:W-:Y:S04]  /*6490*/  STS.U16 [R45+UR6+0x8600], R74 ;  /* 0x0086004a2d007988 */ /* 0x000fe80008000406 */
[----:B------:R-:W-:Y:S04]  /*64a0*/  STS.U16 [R45+UR6+0x8800], R73 ;  /* 0x008800492d007988 */ /* 0x000fe80008000406 */
[----:B------:R-:W-:Y:S04]  /*64b0*/  STS.U16 [R45+UR6+0x8a00], R72 ;  /* 0x008a00482d007988 */ /* 0x000fe80008000406 */
[----:B------:R-:W-:Y:S04]  /*64c0*/  STS.U16 [R45+UR6+0x8c00], R71 ;  /* 0x008c00472d007988 */ /* 0x000fe80008000406 */
[----:B--2---:R-:W-:Y:S04]  /*64d0*/  STS.U16 [R45+UR6+0x8e00], R70 ;  /* 0x008e00462d007988 */ /* 0x004fe80008000406 */
[----:B------:R-:W-:Y:S04]  /*64e0*/  STS.U16 [R45+UR6+0x9000], R69 ;  /* 0x009000452d007988 */ /* 0x000fe80008000406 */
[----:B-----5:R-:W-:Y:S04]  /*64f0*/  STS.U16 [R45+UR6+0x9200], R68 ;  /* 0x009200442d007988 */ /* 0x020fe80008000406 */
[----:B------:R-:W-:Y:S04]  /*6500*/  STS.U16 [R45+UR6+0x9400], R67 ;  /* 0x009400432d007988 */ /* 0x000fe80008000406 */
[----:B------:R-:W-:Y:S04]  /*6510*/  STS.U16 [R45+UR6+0x9600], R66 ;  /* 0x009600422d007988 */ /* 0x000fe80008000406 */
[----:B---3--:R-:W-:Y:S04]  /*6520*/  STS.U16 [R45+UR6+0x9800], R65 ;  /* 0x009800412d007988 */ /* 0x008fe80008000406 */
        /* <DEDUP_REMOVED lines=22> */
[----:B----4-:R-:W-:Y:S04]  /*6690*/  STS.U16 [R45+UR6+0xc600], R201 ;  /* 0x00c600c92d007988 */ /* 0x010fe80008000406 */
        /* <DEDUP_REMOVED lines=28> */
[----:B------:R0:W-:Y:S01]  /*6860*/  STSM.16.M88.4 [R195+0x10000], R40 ;  /* 0x01000028c3007844 */ /* 0x0001e20000000200 */
[----:B------:R-:W-:Y:S01]  /*6870*/  BAR.SYNC.DEFER_BLOCKING 0x0 ;  /* 0x0000000000007b1d */ /* 0x000fe20000010000 */
[----:B------:R-:W-:Y:S01]  /*6880*/  LOP3.LUT R9, R9, 0x10, R252, 0x78, !PT ;  /* 0x0000001009097812 */ /* 0x000fe200078e78fc */
[----:B0-----:R-:W-:-:S04]  /*6890*/  FADD R40, -R0, R13 ;  /* 0x0000000d00287221 */ /* 0x001fc80000000100 */
[----:B------:R-:W-:Y:S01]  /*68a0*/  FMUL R40, R40, 1.4426950216293334961 ;  /* 0x3fb8aa3b28287820 */ /* 0x000fe20000400000 */
[----:B------:R-:W-:-:S03]  /*68b0*/  FADD R13, -R2, R12 ;  /* 0x0000000c020d7221 */ /* 0x000fc60000000100 */
[----:B------:R0:W1:Y:S01]  /*68c0*/  MUFU.EX2 R12, R40 ;  /* 0x00000028000c7308 */ /* 0x0000620000000800 */
[----:B------:R-:W-:Y:S04]  /*68d0*/  LDSM.16.M88.4 R68, [R44+0x8000] ;  /* 0x008000002c44783b */ /* 0x000fe80000000200 */
[----:B------:R-:W-:Y:S04]  /*68e0*/  LDSM.16.M88.4 R64, [R44+0x9000] ;  /* 0x009000002c40783b */ /* 0x000fe80000000200 */
[----:B------:R-:W-:Y:S04]  /*68f0*/  LDSM.16.M88.4 R60, [R44+0xa000] ;  /* 0x00a000002c3c783b */ /* 0x000fe80000000200 */
[----:B------:R-:W-:Y:S04]  /*6900*/  LDSM.16.M88.4 R56, [R44+0xb000] ;  /* 0x00b000002c38783b */ /* 0x000fe80000000200 */
[----:B------:R-:W-:Y:S04]  /*6910*/  LDSM.16.M88.4 R52, [R44+0xc000] ;  /* 0x00c000002c34783b */ /* 0x000fe80000000200 */
[----:B------:R-:W-:Y:S04]  /*6920*/  LDSM.16.M88.4 R48, [R44+0xd000] ;  /* 0x00d000002c30783b */ /* 0x000fe80000000200 */
[----:B0-----:R-:W-:Y:S04]  /*6930*/  LDSM.16.M88.4 R40, [R44+0xe000] ;  /* 0x00e000002c28783b */ /* 0x001fe80000000200 */
[----:B------:R-:W0:Y:S04]  /*6940*/  LDSM.16.M88.4 R72, [R9+UR6+0x10000] ;  /* 0x010000060948783b */ /* 0x000e280008000200 */
[----:B------:R-:W2:Y:S01]  /*6950*/  LDSM.16.M88.4 R44, [R44+0xf000] ;  /* 0x00f000002c2c783b */ /* 0x000ea20000000200 */
[----:B------:R-:W-:-:S03]  /*6960*/  FMUL R13, R13, 1.4426950216293334961 ;  /* 0x3fb8aa3b0d0d7820 */ /* 0x000fc60000400000 */
[----:B------:R3:W4:Y:S03]  /*6970*/  LDSM.16.M88.4 R144, [R9+UR6+0x10400] ;  /* 0x010400060990783b */ /* 0x0007260008000200 */
[----:B------:R-:W5:Y:S01]  /*6980*/  MUFU.EX2 R13, R13 ;  /* 0x0000000d000d7308 */ /* 0x000f620000000800 */
[----:B------:R-:W0:Y:S01]  /*6990*/  S2R R197, SR_CTAID.X ;  /* 0x0000000000c57919 */ /* 0x000e220000002500 */
[C---:B-1----:R-:W-:Y:S01]  /*69a0*/  FMUL R136, R12.reuse, R136 ;  /* 0x000000880c887220 */ /* 0x042fe20000400000 */
[C---:B------:R-:W-:Y:S01]  /*69b0*/  FMUL R137, R12.reuse, R137 ;  /* 0x000000890c897220 */ /* 0x040fe20000400000 */
        /* <DEDUP_REMOVED lines=13> */
[C---:B-----5:R-:W-:Y:S01]  /*6a90*/  FMUL R138, R13.reuse, R138 ;  /* 0x0000008a0d8a7220 */ /* 0x060fe20000400000 */
        /* <DEDUP_REMOVED lines=13> */
[----:B------:R-:W-:Y:S01]  /*6b70*/  FMUL R109, R12, R109 ;  /* 0x0000006d0c6d7220 */ /* 0x000fe20000400000 */
[C---:B------:R-:W-:Y:S01]  /*6b80*/  FMUL R110, R13.reuse, R110 ;  /* 0x0000006e0d6e7220 */ /* 0x040fe20000400000 */
[----:B------:R-:W-:Y:S01]  /*6b90*/  FMUL R111, R13, R111 ;  /* 0x0000006f0d6f7220 */ /* 0x000fe20000400000 */
[----:B---3--:R-:W-:Y:S01]  /*6ba0*/  LOP3.LUT R9, R9, 0x20, RZ, 0x3c, !PT ;  /* 0x0000002009097812 */ /* 0x008fe200078e3cff */
[C---:B0-----:R-:W-:Y:S04]  /*6bb0*/  HMMA.16816.F32 R136, R72.reuse, R68, R136 ;  /* 0x000000444888723c */ /* 0x041fe80000001888 */
[----:B------:R-:W0:Y:S04]  /*6bc0*/  LDSM.16.M88.4 R148, [R9+UR6+0x10000] ;  /* 0x010000060994783b */ /* 0x000e280008000200 */
[C---:B------:R-:W-:Y:S08]  /*6bd0*/  HMMA.16816.F32 R132, R72.reuse, R64, R132 ;  /* 0x000000404884723c */ /* 0x040ff00000001884 */
[C---:B------:R-:W-:Y:S08]  /*6be0*/  HMMA.16816.F32 R128, R72.reuse, R60, R128 ;  /* 0x0000003c4880723c */ /* 0x040ff00000001880 */
[C---:B------:R-:W-:Y:S08]  /*6bf0*/  HMMA.16816.F32 R124, R72.reuse, R56, R124 ;  /* 0x00000038487c723c */ /* 0x040ff0000000187c */
[C---:B------:R-:W-:Y:S08]  /*6c00*/  HMMA.16816.F32 R120, R72.reuse, R52, R120 ;  /* 0x000000344878723c */ /* 0x040ff00000001878 */
[C---:B------:R-:W-:Y:S08]  /*6c10*/  HMMA.16816.F32 R116, R72.reuse, R48, R116 ;  /* 0x000000304874723c */ /* 0x040ff00000001874 */
[C---:B------:R-:W-:Y:S08]  /*6c20*/  HMMA.16816.F32 R112, R72.reuse, R40, R112 ;  /* 0x000000284870723c */ /* 0x040ff00000001870 */
[----:B--2---:R-:W-:Y:S01]  /*6c30*/  HMMA.16816.F32 R108, R72, R44, R108 ;  /* 0x0000002c486c723c */ /* 0x004fe2000000186c */
[----:B------:R1:W2:Y:S01]  /*6c40*/  LDSM.16.M88.4 R72, [R9+UR6+0x10400] ;  /* 0x010400060948783b */ /* 0x0002a20008000200 */
        /* <DEDUP_REMOVED lines=32> */
[----:B------:R-:W-:Y:S01]  /*6e50*/  UIADD3 UR4, UP0, UPT, UR4, 0x20, URZ ;  /* 0x0000002004047890 */ /* 0x000fe2000ff1e0ff */
[----:B------:R-:W-:Y:S01]  /*6e60*/  IMAD.SHL.U32 R197, R197, 0x20, RZ ;  /* 0x00000020c5c57824 */ /* 0x000fe200078e00ff */
[----:B----4-:R-:W-:Y:S01]  /*6e70*/  HMMA.16816.F32 R80, R144, R40, R80 ;  /* 0x000000289050723c */ /* 0x010fe20000001850 */
[----:B------:R-:W3:Y:S01]  /*6e80*/  LDC R41, c[0x0][0x3d4] ;  /* 0x0000f500ff297b82 */ /* 0x000ee20000000800 */
[----:B------:R-:W-:-:S02]  /*6e90*/  UIADD3.X UR5, UPT, UPT, URZ, UR5, URZ, UP0, !UPT ;  /* 0x00000005ff057290 */ /* 0x000fc400087fe4ff */
[----:B------:R-:W-:-:S04]  /*6ea0*/  IADD3 R197, PT, PT, R197, 0x20, RZ ;  /* 0x00000020c5c57810 */ /* 0x000fc80007ffe0ff */
[----:B------:R-:W-:Y:S01]  /*6eb0*/  HMMA.16816.F32 R104, R144, R68, R104 ;  /* 0x000000449068723c */ /* 0x000fe20000001868 */
[----:B------:R-:W4:Y:S01]  /*6ec0*/  LDC R40, c[0x0][0x3c4] ;  /* 0x0000f100ff287b82 */ /* 0x000f220000000800 */
[----:B-1----:R-:W-:Y:S01]  /*6ed0*/  IMAD.U32 R9, RZ, RZ, UR5 ;  /* 0x00000005ff097e24 */ /* 0x002fe2000f8e00ff */
[----:B------:R-:W-:-:S05]  /*6ee0*/  ISETP.LE.U32.AND P1, PT, R197, UR4, PT ;  /* 0x00000004c5007c0c */ /* 0x000fca000bf23070 */
[C---:B------:R-:W-:Y:S08]  /*6ef0*/  HMMA.16816.F32 R100, R144.reuse, R64, R100 ;  /* 0x000000409064723c */ /* 0x040ff00000001864 */
[C---:B------:R-:W-:Y:S08]  /*6f00*/  HMMA.16816.F32 R96, R144.reuse, R60, R96 ;  /* 0x0000003c9060723c */ /* 0x040ff00000001860 */
[C---:B------:R-:W-:Y:S08]  /*6f10*/  HMMA.16816.F32 R92, R144.reuse, R56, R92 ;  /* 0x00000038905c723c */ /* 0x040ff0000000185c */
[C---:B------:R-:W-:Y:S08]  /*6f20*/  HMMA.16816.F32 R88, R144.reuse, R52, R88 ;  /* 0x000000349058723c */ /* 0x040ff00000001858 */
[C---:B------:R-:W-:Y:S08]  /*6f30*/  HMMA.16816.F32 R84, R144.reuse, R48, R84 ;  /* 0x000000309054723c */ /* 0x040ff00000001854 */
[----:B------:R-:W-:Y:S01]  /*6f40*/  HMMA.16816.F32 R76, R144, R44, R76 ;  /* 0x0000002c904c723c */ /* 0x000fe2000000184c */
[----:B------:R-:W-:Y:S01]  /*6f50*/  ISETP.GE.U32.AND.EX P1, PT, R9, RZ, PT, P1 ;  /* 0x000000ff0900720c */ /* 0x000fe20003f26110 */
[----:B------:R-:W-:-:S02]  /*6f60*/  FFMA2 R168, R168.F32x2.HI_LO, R12.F32x2.HI_LO, R10.F32x2.HI_LO ;  /* 0x0000000ca8a87249 */ /* 0x000fc4000000000a */
[----:B---3--:R-:W-:Y:S01]  /*6f70*/  IMAD R8, R41, 0x20, R8 ;  /* 0x0000002029087824 */ /* 0x008fe200078e0208 */
[----:B----4-:R-:W-:Y:S01]  /*6f80*/  LEA R7, R40, R7, 0x5 ;  /* 0x0000000728077211 */ /* 0x010fe200078e28ff */
[----:B------:R-:W-:Y:S02]  /*6f90*/  IMAD.MOV.U32 R13, RZ, RZ, R0 ;  /* 0x000000ffff0d7224 */ /* 0x000fe400078e0000 */
[----:B0-----:R-:W-:Y:S01]  /*6fa0*/  HMMA.16816.F32 R136, R148, R70, R136 ;  /* 0x000000469488723c */ /* 0x001fe20000001888 */
[----:B------:R-:W-:Y:S01]  /*6fb0*/  IMAD.MOV.U32 R12, RZ, RZ, R2 ;  /* 0x000000ffff0c7224 */ /* 0x000fe200078e0002 */
[----:B------:R-:W-:Y:S01]  /*6fc0*/  MOV R10, R3 ;  /* 0x00000003000a7202 */ /* 0x000fe20000000f00 */
[----:B------:R-:W-:-:S05]  /*6fd0*/  IMAD.MOV.U32 R9, RZ, RZ, R4 ;  /* 0x000000ffff097224 */ /* 0x000fca00078e0004 */
[C---:B------:R-:W-:Y:S08]  /*6fe0*/  HMMA.16816.F32 R132, R148.reuse, R66, R132 ;  /* 0x000000429484723c */ /* 0x040ff00000001884 */
[C---:B------:R-:W-:Y:S08]  /*6ff0*/  HMMA.16816.F32 R128, R148.reuse, R62, R128 ;  /* 0x0000003e9480723c */ /* 0x040ff00000001880 */
[C---:B------:R-:W-:Y:S08]  /*7000*/  HMMA.16816.F32 R124, R148.reuse, R58, R124 ;  /* 0x0000003a947c723c */ /* 0x040ff0000000187c */
[C---:B------:R-:W-:Y:S08]  /*7010*/  HMMA.16816.F32 R120, R148.reuse, R54, R120 ;  /* 0x000000369478723c */ /* 0x040ff00000001878 */
[C---:B------:R-:W-:Y:S08]  /*7020*/  HMMA.16816.F32 R116, R148.reuse, R50, R116 ;  /* 0x000000329474723c */ /* 0x040ff00000001874 */
[C---:B------:R-:W-:Y:S08]  /*7030*/  HMMA.16816.F32 R112, R148.reuse, R42, R112 ;  /* 0x0000002a9470723c */ /* 0x040ff00000001870 */
[----:B------:R-:W-:Y:S08]  /*7040*/  HMMA.16816.F32 R108, R148, R46, R108 ;  /* 0x0000002e946c723c */ /* 0x000ff0000000186c */
[C---:B--2---:R-:W-:Y:S08]  /*7050*/  HMMA.16816.F32 R104, R72.reuse, R70, R104 ;  /* 0x000000464868723c */ /* 0x044ff00000001868 */
[C---:B------:R-:W-:Y:S08]  /*7060*/  HMMA.16816.F32 R100, R72.reuse, R66, R100 ;  /* 0x000000424864723c */ /* 0x040ff00000001864 */
[C---:B------:R-:W-:Y:S08]  /*7070*/  HMMA.16816.F32 R96, R72.reuse, R62, R96 ;  /* 0x0000003e4860723c */ /* 0x040ff00000001860 */
[C---:B------:R-:W-:Y:S08]  /*7080*/  HMMA.16816.F32 R92, R72.reuse, R58, R92 ;  /* 0x0000003a485c723c */ /* 0x040ff0000000185c */
[C---:B------:R-:W-:Y:S08]  /*7090*/  HMMA.16816.F32 R88, R72.reuse, R54, R88 ;  /* 0x000000364858723c */ /* 0x040ff00000001858 */
[C---:B------:R-:W-:Y:S08]  /*70a0*/  HMMA.16816.F32 R84, R72.reuse, R50, R84 ;  /* 0x000000324854723c */ /* 0x040ff00000001854 */
[C---:B------:R-:W-:Y:S08]  /*70b0*/  HMMA.16816.F32 R80, R72.reuse, R42, R80 ;  /* 0x0000002a4850723c */ /* 0x040ff00000001850 */
[----:B------:R-:W-:Y:S01]  /*70c0*/  HMMA.16816.F32 R76, R72, R46, R76 ;  /* 0x0000002e484c723c */ /* 0x000fe2000000184c */
[----:B------:R-:W-:-:S04]  /*70d0*/  NOP ;  /* 0x0000000000007918 */ /* 0x000fc80000000000 */
[----:B------:R-:W-:-:S15]  /*70e0*/  @!P1 BRA `(.L_x_1) ;  /* 0xffffffc000cc9947 */ /* 0x000fde000383ffff */
.L_x_0:
[----:B------:R-:W0:Y:S01]  /*70f0*/  S2R R49, SR_TID.X ;  /* 0x0000000000317919 */ /* 0x000e220000002100 */
[----:B------:R-:W2:Y:S01]  /*7100*/  LDC R28, c[0x0][0x3e8] ;  /* 0x0000fa00ff1c7b82 */ /* 0x000ea20000000800 */
[C---:B------:R-:W-:Y:S01]  /*7110*/  FSETP.GT.AND P1, PT, |R169|.reuse, 8.50705917302346158658e+37, PT ;  /* 0x7e800000a900780b */ /* 0x040fe20003f24200 */
[----:B------:R-:W-:Y:S01]  /*7120*/  IMAD.MOV.U32 R143, RZ, RZ, R125 ;  /* 0x000000ffff8f7224 */ /* 0x000fe200078e007d */
[C---:B------:R-:W-:Y:S01]  /*7130*/  FSETP.GEU.AND P4, PT, |R169|.reuse, 1.175494350822287508e-38, PT ;  /* 0x00800000a900780b */ /* 0x040fe20003f8e200 */
[----:B------:R-:W-:Y:S01]  /*7140*/  IMAD.MOV.U32 R71, RZ, RZ, R139 ;  /* 0x000000ffff477224 */ /* 0x000fe200078e008b */
[----:B------:R-:W-:Y:S01]  /*7150*/  FSETP.GEU.AND P2, PT, R169, 1.175494350822287508e-38, PT ;  /* 0x00800000a900780b */ /* 0x000fe20003f4e000 */
[----:B------:R-:W-:Y:S01]  /*7160*/  IMAD.MOV.U32 R41, RZ, RZ, R135 ;  /* 0x000000ffff297224 */ /* 0x000fe200078e0087 */
[C---:B------:R-:W-:Y:S01]  /*7170*/  FSETP.GT.AND P3, PT, |R168|.reuse, 8.50705917302346158658e+37, PT ;  /* 0x7e800000a800780b */ /* 0x040fe20003f64200 */
[----:B------:R-:W-:Y:S01]  /*7180*/  IMAD.MOV.U32 R15, RZ, RZ, R131 ;  /* 0x000000ffff0f7224 */ /* 0x000fe200078e0083 */
[----:B------:R-:W-:Y:S01]  /*7190*/  FSETP.GEU.AND P5, PT, |R168|, 1.175494350822287508e-38, PT ;  /* 0x00800000a800780b */ /* 0x000fe20003fae200 */
[----:B------:R-:W-:-:S02]  /*71a0*/  IMAD.MOV.U32 R13, RZ, RZ, R123 ;  /* 0x000000ffff0d7224 */ /* 0x000fc400078e007b */
[----:B------:R-:W-:Y:S01]  /*71b0*/  FMUL R30, R168, 8388608 ;  /* 0x4b000000a81e7820 */ /* 0x000fe20000400000 */
[----:B-1----:R-:W-:Y:S01]  /*71c0*/  IMAD.MOV.U32 R17, RZ, RZ, R119 ;  /* 0x000000ffff117224 */ /* 0x002fe200078e0077 */
[----:B------:R-:W-:Y:S01]  /*71d0*/  MOV R141, R121 ;  /* 0x00000079008d7202 */ /* 0x000fe20000000f00 */
[----:B------:R-:W-:Y:S02]  /*71e0*/  IMAD.MOV.U32 R125, RZ, RZ, R115 ;  /* 0x000000ffff7d7224 */ /* 0x000fe400078e0073 */
[----:B------:R-:W-:Y:S01]  /*71f0*/  @P1 FMUL R110, R110, 0.25 ;  /* 0x3e8000006e6e1820 */ /* 0x000fe20000400000 */
[----:B------:R-:W-:Y:S02]  /*7200*/  IMAD.MOV.U32 R11, RZ, RZ, R111 ;  /* 0x000000ffff0b7224 */ /* 0x000fe400078e006f */
[----:B------:R-:W-:Y:S01]  /*7210*/  @P1 FMUL R114, R114, 0.25 ;  /* 0x3e80000072721820 */ /* 0x000fe20000400000 */
        /* <DEDUP_REMOVED lines=13> */
[C---:B0-----:R-:W-:Y:S01]  /*72f0*/  IMAD.SHL.U32 R5, R49.reuse, 0x1000, RZ ;  /* 0x0000100031057824 */ /* 0x041fe200078e00ff */
[C---:B------:R-:W-:Y:S01]  /*7300*/  LOP3.LUT R7, R49.reuse, 0xc0, RZ, 0xc0, !PT ;  /* 0x000000c031077812 */ /* 0x040fe200078ec0ff */
[----:B------:R-:W-:Y:S01]  /*7310*/  @P1 FMUL R138, R138, 0.25 ;  /* 0x3e8000008a8a1820 */ /* 0x000fe20000400000 */
[----:B------:R-:W-:Y:S01]  /*7320*/  SHF.L.U32 R6, R49, 0x4, RZ ;  /* 0x0000000431067819 */ /* 0x000fe200000006ff */
[----:B------:R-:W-:Y:S01]  /*7330*/  @!P4 FMUL R11, R11, 16777216 ;  /* 0x4b8000000b0bc820 */ /* 0x000fe20000400000 */
[----:B------:R-:W-:Y:S01]  /*7340*/  LOP3.LUT R5, R5, 0x6000, RZ, 0xc0, !PT ;  /* 0x0000600005057812 */ /* 0x000fe200078ec0ff */
[----:B------:R-:W-:Y:S01]  /*7350*/  @!P4 FMUL R110, R110, 16777216 ;  /* 0x4b8000006e6ec820 */ /* 0x000fe20000400000 */
[----:B------:R-:W-:Y:S01]  /*7360*/  SHF.R.U32.HI R7, RZ, 0x1, R7 ;  /* 0x00000001ff077819 */ /* 0x000fe20000011607 */
[----:B------:R-:W-:Y:S01]  /*7370*/  @!P4 FMUL R125, R125, 16777216 ;  /* 0x4b8000007d7dc820 */ /* 0x000fe20000400000 */
[----:B------:R-:W-:Y:S01]  /*7380*/  LOP3.LUT R8, R5, 0x3f0, R6, 0xf8, !PT ;  /* 0x000003f005087812 */ /* 0x000fe200078ef806 */
[----:B------:R-:W-:Y:S01]  /*7390*/  @!P4 FMUL R114, R114, 16777216 ;  /* 0x4b8000007272c820 */ /* 0x000fe20000400000 */
[----:B------:R-:W-:Y:S01]  /*73a0*/  SHF.R.U32.HI R9, RZ, 0x5, R49 ;  /* 0x00000005ff097819 */ /* 0x000fe20000011631 */
[----:B------:R-:W-:Y:S01]  /*73b0*/  @!P4 FMUL R17, R17, 16777216 ;  /* 0x4b8000001111c820 */ /* 0x000fe20000400000 */
[----:B------:R-:W-:Y:S01]  /*73c0*/  LOP3.LUT R5, R8, R7, RZ, 0x3c, !PT ;  /* 0x0000000708057212 */ /* 0x000fe200078e3cff */
[----:B------:R-:W-:Y:S01]  /*73d0*/  @!P4 FMUL R118, R118, 16777216 ;  /* 0x4b8000007676c820 */ /* 0x000fe20000400000 */
[----:B------:R-:W-:Y:S01]  /*73e0*/  SGXT.U32 R7, R9, 0x3 ;  /* 0x000000030907781a */ /* 0x000fe20000000000 */
[----:B------:R-:W-:Y:S01]  /*73f0*/  @!P4 FMUL R13, R13, 16777216 ;  /* 0x4b8000000d0dc820 */ /* 0x000fe20000400000 */
[----:B------:R-:W-:Y:S01]  /*7400*/  LOP3.LUT R6, R6, 0x70, RZ, 0xc0, !PT ;  /* 0x0000007006067812 */ /* 0x000fe200078ec0ff */
[----:B------:R-:W-:Y:S01]  /*7410*/  @!P4 FMUL R122, R122, 16777216 ;  /* 0x4b8000007a7ac820 */ /* 0x000fe20000400000 */
[----:B------:R-:W-:Y:S01]  /*7420*/  LOP3.LUT R10, R49, 0xff, RZ, 0xc0, !PT ;  /* 0x000000ff310a7812 */ /* 0x000fe200078ec0ff */
[----:B--2---:R-:W-:Y:S01]  /*7430*/  IMAD R7, R7, R28, RZ ;  /* 0x0000001c07077224 */ /* 0x004fe200078e02ff */
[----:B------:R-:W-:Y:S01]  /*7440*/  LOP3.LUT R48, R49, 0x1c, RZ, 0xc0, !PT ;  /* 0x0000001c31307812 */ /* 0x000fe200078ec0ff */
[----:B------:R-:W-:Y:S01]  /*7450*/  @!P4 FMUL R127, R127, 16777216 ;  /* 0x4b8000007f7fc820 */ /* 0x000fe20000400000 */
[----:B------:R-:W-:Y:S01]  /*7460*/  SHF.L.U32 R9, R49, 0x5, RZ ;  /* 0x0000000531097819 */ /* 0x000fe200000006ff */
[----:B------:R-:W-:Y:S01]  /*7470*/  @!P4 FMUL R126, R126, 16777216 ;  /* 0x4b8000007e7ec820 */ /* 0x000fe20000400000 */
[----:B------:R-:W-:Y:S01]  /*7480*/  LEA R29, R28, R7, 0x3 ;  /* 0x000000071c1d7211 */ /* 0x000fe200078e18ff */
[----:B------:R-:W-:Y:S01]  /*7490*/  @!P4 FMUL R15, R15, 16777216 ;  /* 0x4b8000000f0fc820 */ /* 0x000fe20000400000 */
[----:B------:R-:W-:Y:S01]  /*74a0*/  LOP3.LUT R49, R49, 0x18, RZ, 0xc0, !PT ;  /* 0x0000001831317812 */ /* 0x000fe200078ec0ff */
[----:B------:R-:W-:Y:S01]  /*74b0*/  @!P4 FMUL R130, R130, 16777216 ;  /* 0x4b8000008282c820 */ /* 0x000fe20000400000 */
[----:B------:R-:W-:Y:S01]  /*74c0*/  LEA R31, R28, R29, 0x3 ;  /* 0x0000001d1c1f7211 */ /* 0x000fe200078e18ff */
[----:B------:R-:W-:Y:S01]  /*74d0*/  @!P4 FMUL R41, R41, 16777216 ;  /* 0x4b8000002929c820 */ /* 0x000fe20000400000 */
[----:B------:R-:W-:Y:S01]  /*74e0*/  IADD3 R6, PT, PT, R6, UR6, RZ ;  /* 0x0000000606067c10 */ /* 0x000fe2000fffe0ff */
[----:B------:R-:W-:Y:S01]  /*74f0*/  @!P4 FMUL R134, R134, 16777216 ;  /* 0x4b8000008686c820 */ /* 0x000fe20000400000 */
[----:B------:R-:W-:Y:S01]  /*7500*/  LEA R33, R28, R31, 0x3 ;  /* 0x0000001f1c217211 */ /* 0x000fe200078e18ff */
[----:B------:R-:W-:Y:S01]  /*7510*/  @!P4 FMUL R71, R71, 16777216 ;  /* 0x4b8000004747c820 */ /* 0x000fe20000400000 */
[C---:B------:R-:W-:Y:S01]  /*7520*/  LEA R38, R49.reuse, UR6, 0xa ;  /* 0x0000000631267c11 */ /* 0x040fe2000f8e50ff */
[----:B------:R-:W-:Y:S01]  /*7530*/  @!P4 FMUL R138, R138, 16777216 ;  /* 0x4b8000008a8ac820 */ /* 0x000fe20000400000 */
[----:B------:R-:W-:Y:S01]  /*7540*/  LEA.HI R49, R49, R6, RZ, 0x1f ;  /* 0x0000000631317211 */ /* 0x000fe200078ff8ff */
[----:B------:R-:W-:-:S02]  /*7550*/  IMAD R35, R28, 0x8, R33 ;  /* 0x000000081c237824 */ /* 0x000fc400078e0221 */
[C---:B------:R-:W-:Y:S01]  /*7560*/  FMUL R6, R169.reuse, 8388608 ;  /* 0x4b000000a9067820 */ /* 0x040fe20000400000 */
[----:B------:R-:W-:Y:S01]  /*7570*/  MOV R131, R117 ;  /* 0x0000007500837202 */ /* 0x000fe20000000f00 */
[----:B------:R-:W-:Y:S01]  /*7580*/  IMAD.MOV.U32 R149, RZ, RZ, R137 ;  /* 0x000000ffff957224 */ /* 0x000fe200078e0089 */
[----:B------:R-:W-:Y:S01]  /*7590*/  MOV R21, R113 ;  /* 0x0000007100157202 */ /* 0x000fe20000000f00 */
[----:B------:R-:W-:Y:S01]  /*75a0*/  IMAD R37, R28, 0x8, R35 ;  /* 0x000000081c257824 */ /* 0x000fe200078e0223 */
[----:B------:R-:W-:Y:S01]  /*75b0*/  FSEL R6, R6, R169, !P2 ;  /* 0x000000a906067208 */ /* 0x000fe20005000000 */
[----:B------:R-:W-:Y:S01]  /*75c0*/  @P1 FMUL R169, R169, 0.25 ;  /* 0x3e800000a9a91820 */ /* 0x000fe20000400000 */
[----:B------:R-:W-:Y:S01]  /*75d0*/  MOV R23, R109 ;  /* 0x0000006d00177202 */ /* 0x000fe20000000f00 */
[----:B------:R-:W-:Y:S01]  /*75e0*/  IMAD R39, R28, 0x8, R37 ;  /* 0x000000081c277824 */ /* 0x000fe200078e0225 */
[----:B------:R-:W-:Y:S01]  /*75f0*/  FSETP.GT.AND P1, PT, |R167|, 8.50705917302346158658e+37, PT ;  /* 0x7e800000a700780b */ /* 0x000fe20003f24200 */
[----:B------:R-:W-:Y:S01]  /*7600*/  @!P4 FMUL R169, R169, 16777216 ;  /* 0x4b800000a9a9c820 */ /* 0x000fe20000400000 */
[----:B------:R-:W-:Y:S01]  /*7610*/  FSETP.GEU.AND P4, PT, R168, 1.175494350822287508e-38, PT ;  /* 0x00800000a800780b */ /* 0x000fe20003f8e000 */
[----:B------:R-:W-:-:S02]  /*7620*/  IMAD R51, R28, 0x8, R39 ;  /* 0x000000081c337824 */ /* 0x000fc400078e0227 */
[----:B------:R-:W-:Y:S01]  /*7630*/  @P3 FMUL R23, R23, 0.25 ;  /* 0x3e80000017173820 */ /* 0x000fe20000400000 */
[----:B------:R-:W-:Y:S01]  /*7640*/  IMAD.MOV.U32 R147, RZ, RZ, R133 ;  /* 0x000000ffff937224 */ /* 0x000fe200078e0085 */
[----:B------:R-:W0:Y:S01]  /*7650*/  MUFU.RCP R8, R169 ;  /* 0x000000a900087308 */ /* 0x000e220000001000 */
[----:B------:R-:W-:Y:S01]  /*7660*/  IMAD R53, R28, 0x8, R51 ;  /* 0x000000081c357824 */ /* 0x000fe200078e0233 */
[----:B------:R-:W-:Y:S01]  /*7670*/  FSEL R30, R30, R168, !P4 ;  /* 0x000000a81e1e7208 */ /* 0x000fe20006000000 */
[----:B------:R-:W-:Y:S02]  /*7680*/  IMAD.MOV.U32 R145, RZ, RZ, R129 ;  /* 0x000000ffff917224 */ /* 0x000fe400078e0081 */
[----:B------:R-:W-:Y:S01]  /*7690*/  @P3 FMUL R108, R108, 0.25 ;  /* 0x3e8000006c6c3820 */ /* 0x000fe20000400000 */
[----:B------:R-:W-:Y:S02]  /*76a0*/  IMAD R55, R28, 0x8, R53 ;  /* 0x000000081c377824 */ /* 0x000fe400078e0235 */
[----:B------:R-:W-:Y:S01]  /*76b0*/  @P3 FMUL R21, R21, 0.25 ;  /* 0x3e80000015153820 */ /* 0x000fe20000400000 */
[----:B------:R-:W-:Y:S01]  /*76c0*/  @P3 FMUL R112, R112, 0.25 ;  /* 0x3e80000070703820 */ /* 0x000fe20000400000 */
[----:B------:R-:W-:Y:S01]  /*76d0*/  @P3 FMUL R131, R131, 0.25 ;  /* 0x3e80000083833820 */ /* 0x000fe20000400000 */
[----:B------:R-:W-:-:S02]  /*76e0*/  IMAD R57, R28, 0x8, R55 ;  /* 0x000000081c397824 */ /* 0x000fc400078e0237 */
[----:B------:R-:W-:Y:S01]  /*76f0*/  @P3 FMUL R116, R116, 0.25 ;  /* 0x3e80000074743820 */ /* 0x000fe20000400000 */
[----:B------:R-:W-:Y:S01]  /*7700*/  @P3 FMUL R141, R141, 0.25 ;  /* 0x3e8000008d8d3820 */ /* 0x000fe20000400000 */
[----:B------:R-:W-:Y:S01]  /*7710*/  @P3 FMUL R120, R120, 0.25 ;  /* 0x3e80000078783820 */ /* 0x000fe20000400000 */
[----:B------:R-:W-:Y:S02]  /*7720*/  IMAD R59, R28, 0x8, R57 ;  /* 0x000000081c3b7824 */ /* 0x000fe400078e0239 */
[----:B------:R-:W-:Y:S01]  /*7730*/  @P3 FMUL R143, R143, 0.25 ;  /* 0x3e8000008f8f3820 */ /* 0x000fe20000400000 */
[----:B------:R-:W-:Y:S01]  /*7740*/  @P3 FMUL R124, R124, 0.25 ;  /* 0x3e8000007c7c3820 */ /* 0x000fe20000400000 */
[----:B------:R-:W-:Y:S01]  /*7750*/  @P3 FMUL R145, R145, 0.25 ;  /* 0x3e80000091913820 */ /* 0x000fe20000400000 */
[----:B------:R-:W-:Y:S01]  /*7760*/  @P3 FMUL R128, R128, 0.25 ;  /* 0x3e80000080803820 */ /* 0x000fe20000400000 */
[----:B------:R-:W-:Y:S01]  /*7770*/  LEA R61, R28, R59, 0x3 ;  /* 0x0000003b1c3d7211 */ /* 0x000fe200078e18ff */
[----:B------:R-:W-:Y:S01]  /*7780*/  @P3 FMUL R147, R147, 0.25 ;  /* 0x3e80000093933820 */ /* 0x000fe20000400000 */
[----:B------:R-:W-:Y:S01]  /*7790*/  @P3 FMUL R132, R132, 0.25 ;  /* 0x3e80000084843820 */ /* 0x000fe20000400000 */
[----:B------:R-:W-:Y:S01]  /*77a0*/  @P3 FMUL R149, R149, 0.25 ;  /* 0x3e80000095953820 */ /* 0x000fe20000400000 */
[----:B------:R-:W-:Y:S01]  /*77b0*/  @P3 FMUL R136, R136, 0.25 ;  /* 0x3e80000088883820 */ /* 0x000fe20000400000 */
[----:B------:R-:W-:Y:S01]  /*77c0*/  @P3 FMUL R168, R168, 0.25 ;  /* 0x3e800000a8a83820 */ /* 0x000fe20000400000 */
[----:B------:R-:W-:Y:S01]  /*77d0*/  IMAD R63, R28, 0x8, R61 ;  /* 0x000000081c3f7824 */ /* 0x000fe200078e023d */
[----:B------:R-:W-:Y:S01]  /*77e0*/  FSEL R32, RZ, -23, P4 ;  /* 0xc1b80000ff207808 */ /* 0x000fe20002000000 */
[----:B------:R-:W-:Y:S01]  /*77f0*/  @!P5 FMUL R23, R23, 16777216 ;  /* 0x4b8000001717d820 */ /* 0x000fe20000400000 */
        /* <DEDUP_REMOVED lines=16> */
[C---:B------:R-:W-:Y:S01]  /*7900*/  FMUL R50, R167.reuse, 8388608 ;  /* 0x4b000000a7327820 */ /* 0x040fe20000400000 */
[----:B------:R-:W-:Y:S01]  /*7910*/  IMAD.MOV.U32 R115, RZ, RZ, R95 ;  /* 0x000000ffff737224 */ /* 0x000fe200078e005f */
[----:B------:R-:W-:Y:S01]  /*7920*/  MOV R113, R90 ;  /* 0x0000005a00717202 */ /* 0x000fe20000000f00 */
[----:B------:R-:W-:Y:S01]  /*7930*/  IMAD.MOV.U32 R109, RZ, RZ, R89 ;  /* 0x000000ffff6d7224 */ /* 0x000fe200078e0059 */
[----:B------:R-:W-:Y:S01]  /*7940*/  MOV R43, R87 ;  /* 0x00000057002b7202 */ /* 0x000fe20000000f00 */
[----:B------:R-:W-:Y:S01]  /*7950*/  IMAD.MOV.U32 R123, RZ, RZ, R107 ;  /* 0x000000ffff7b7224 */ /* 0x000fe200078e006b */
[C---:B------:R-:W-:Y:S01]  /*7960*/  FSETP.GEU.AND P4, PT, R167.reuse, 1.175494350822287508e-38, PT ;  /* 0x00800000a700780b */ /* 0x040fe20003f8e000 */
[----:B------:R-:W-:Y:S01]  /*7970*/  IMAD.MOV.U32 R121, RZ, RZ, R103 ;  /* 0x000000ffff797224 */ /* 0x000fe200078e0067 */
[----:B------:R-:W-:Y:S01]  /*7980*/  FSETP.GEU.AND P5, PT, |R167|, 1.175494350822287508e-38, PT ;  /* 0x00800000a700780b */ /* 0x000fe20003fae200 */
[----:B------:R-:W-:Y:S01]  /*7990*/  IMAD.MOV.U32 R119, RZ, RZ, R99 ;  /* 0x000000ffff777224 */ /* 0x000fe200078e0063 */
[----:B------:R-:W-:Y:S01]  /*79a0*/  FSEL R34, RZ, -23, P2 ;  /* 0xc1b80000ff227808 */ /* 0x000fe20001000000 */
[----:B------:R-:W-:Y:S01]  /*79b0*/  IMAD.MOV.U32 R95, RZ, RZ, R91 ;  /* 0x000000ffff5f7224 */ /* 0x000fe200078e005b */
[----:B------:R-:W-:Y:S01]  /*79c0*/  FSETP.GT.AND P2, PT, |R166|, 8.50705917302346158658e+37, PT ;  /* 0x7e800000a600780b */ /* 0x000fe20003f44200 */
[----:B------:R-:W-:Y:S01]  /*79d0*/  IMAD.MOV.U32 R45, RZ, RZ, R86 ;  /* 0x000000ffff2d7224 */ /* 0x000fe200078e0056 */
[----:B------:R-:W-:Y:S01]  /*79e0*/  FSEL R50, R50, R167, !P4 ;  /* 0x000000a732327208 */ /* 0x000fe20006000000 */
[----:B------:R-:W-:-:S02]  /*79f0*/  IMAD.MOV.U32 R89, RZ, RZ, R82 ;  /* 0x000000ffff597224 */ /* 0x000fc400078e0052 */
[----:B------:R-:W-:Y:S01]  /*7a00*/  @P1 FMUL R79, R79, 0.25 ;  /* 0x3e8000004f4f1820 */ /* 0x000fe20000400000 */
[----:B------:R-:W-:Y:S02]  /*7a10*/  IMAD.MOV.U32 R47, RZ, RZ, R83 ;  /* 0x000000ffff2f7224 */ /* 0x000fe400078e0053 */
[----:B------:R-:W-:Y:S01]  /*7a20*/  @P1 FMUL R43, R43, 0.25 ;  /* 0x3e8000002b2b1820 */ /* 0x000fe20000400000 */
[----:B------:R-:W-:Y:S02]  /*7a30*/  IMAD.MOV.U32 R19, RZ, RZ, R78 ;  /* 0x000000ffff137224 */ /* 0x000fe400078e004e */
[----:B------:R-:W-:Y:S01]  /*7a40*/  @P1 FMUL R89, R89, 0.25 ;  /* 0x3e80000059591820 */ /* 0x000fe20000400000 */
[----:B------:R-:W-:Y:S02]  /*7a50*/  IMAD R69, R28, 0x8, R63 ;  /* 0x000000081c457824 */ /* 0x000fe400078e023f */
        /* <DEDUP_REMOVED lines=14> */
[----:B------:R-:W-:Y:S01]  /*7b40*/  FSETP.GEU.AND P1, PT, |R166|, 1.175494350822287508e-38, PT ;  /* 0x00800000a600780b */ /* 0x000fe20003f2e200 */
[----:B------:R-:W-:Y:S01]  /*7b50*/  IMAD R75, R28, 0x8, R69 ;  /* 0x000000081c4b7824 */ /* 0x000fe200078e0245 */
[----:B------:R-:W-:Y:S01]  /*7b60*/  MOV R107, R84 ;  /* 0x00000054006b7202 */ /* 0x000fe20000000f00 */
[----:B------:R-:W-:-:S02]  /*7b70*/  IMAD.SHL.U32 R48, R48, 0x4, RZ ;  /* 0x0000000430307824 */ /* 0x000fc400078e00ff */
[----:B0-----:R-:W-:Y:S01]  /*7b80*/  FMUL R82, R8, R127 ;  /* 0x0000007f08527220 */ /* 0x001fe20000400000 */
[----:B------:R-:W-:Y:S02]  /*7b90*/  IMAD.MOV.U32 R103, RZ, RZ, R80 ;  /* 0x000000ffff677224 */ /* 0x000fe400078e0050 */
[----:B------:R-:W-:Y:S01]  /*7ba0*/  FMUL R36, R166, 8388608 ;  /* 0x4b000000a6247820 */ /* 0x000fe20000400000 */
        /* <DEDUP_REMOVED lines=15> */
[----:B------:R-:W-:Y:S01]  /*7ca0*/  FSETP.GEU.AND P3, PT, R166, 1.175494350822287508e-38, PT ;  /* 0x00800000a600780b */ /* 0x000fe20003f6e000 */
[----:B------:R-:W-:Y:S01]  /*7cb0*/  VIADD R8, R30, 0xc0cafb0d ;  /* 0xc0cafb0d1e087836 */ /* 0x000fe20000000000 */
[----:B------:R-:W-:Y:S01]  /*7cc0*/  LEA R67, R28, R75, 0x3 ;  /* 0x0000004b1c437211 */ /* 0x000fe200078e18ff */
[----:B------:R-:W-:Y:S01]  /*7cd0*/  @!P5 FMUL R167, R167, 16777216 ;  /* 0x4b800000a7a7d820 */ /* 0x000fe20000400000 */
[----:B------:R-:W-:Y:S01]  /*7ce0*/  LOP3.LUT R9, R48, 0x1c60, R9, 0x78, !PT ;  /* 0x00001c6030097812 */ /* 0x000fe200078e7809 */
[----:B------:R-:W-:Y:S01]  /*7cf0*/  @!P5 FMUL R43, R43, 16777216 ;  /* 0x4b8000002b2bd820 */ /* 0x000fe20000400000 */
[----:B------:R-:W-:Y:S01]  /*7d00*/  FSEL R36, R36, R166, !P3 ;  /* 0x000000a624247208 */ /* 0x000fe20005800000 */
[----:B------:R-:W-:Y:S01]  /*7d10*/  @P2 FMUL R166, R166, 0.25 ;  /* 0x3e800000a6a62820 */ /* 0x000fe20000400000 */
[----:B------:R-:W-:Y:S01]  /*7d20*/  LEA R73, R28, R67, 0x3 ;  /* 0x000000431c497211 */ /* 0x000fe200078e18ff */
[----:B------:R-:W-:Y:S01]  /*7d30*/  IMAD.IADD R38, R9, 0x1, R38 ;  /* 0x0000000109267824 */ /* 0x000fe200078e0226 */
[----:B------:R-:W-:Y:S01]  /*7d40*/  LOP3.LUT R15, R8, 0xff800000, RZ, 0xc0, !PT ;  /* 0xff800000080f7812 */ /* 0x000fe200078ec0ff */
[----:B------:R-:W-:Y:S01]  /*7d50*/  @!P1 FMUL R166, R166, 16777216 ;  /* 0x4b800000a6a69820 */ /* 0x000fe20000400000 */
[----:B------:R-:W0:Y:S01]  /*7d60*/  MUFU.RCP R8, R167 ;  /* 0x000000a700087308 */ /* 0x000e220000001000 */
[----:B------:R-:W-:Y:S01]  /*7d70*/  IADD3 R9, PT, PT, R6, -0x3f3504f3, RZ ;  /* 0xc0cafb0d06097810 */ /* 0x000fe20007ffe0ff */
[----:B------:R-:W-:Y:S01]  /*7d80*/  IMAD R65, R28, 0x8, R73 ;  /* 0x000000081c417824 */ /* 0x000fe200078e0249 */
[----:B------:R-:W-:Y:S01]  /*7d90*/  ISETP.GE.U32.AND P0, PT, R10, 0x20, PT ;  /* 0x000000200a00780c */ /* 0x000fe20003f06070 */
[----:B------:R-:W-:Y:S01]  /*7da0*/  @!P5 FMUL R79, R79, 16777216 ;  /* 0x4b8000004f4fd820 */ /* 0x000fe20000400000 */
[----:B------:R-:W-:Y:S01]  /*7db0*/  LOP3.LUT R41, R9, 0xff800000, RZ, 0xc0, !PT ;  /* 0xff80000009297812 */ /* 0x000fe200078ec0ff */
[----:B------:R-:W-:Y:S01]  /*7dc0*/  @!P5 FMUL R115, R115, 16777216 ;  /* 0x4b8000007373d820 */ /* 0x000fe20000400000 */
[----:B------:R-:W-:Y:S01]  /*7dd0*/  I2FP.F32.S32 R9, R15 ;  /* 0x0000000f00097245 */ /* 0x000fe20000201400 */
[----:B------:R-:W1:Y:S01]  /*7de0*/  MUFU.RCP R10, R168 ;  /* 0x000000a8000a7308 */ /* 0x000e620000001000 */
[----:B------:R-:W-:Y:S01]  /*7df0*/  MOV R139, R105 ;  /* 0x00000069008b7202 */ /* 0x000fe20000000f00 */
[----:B------:R-:W-:Y:S01]  /*7e00*/  IMAD.MOV.U32 R105, RZ, RZ, R85 ;  /* 0x000000ffff697224 */ /* 0x000fe200078e0055 */
[----:B------:R-:W-:Y:S01]  /*7e10*/  LEA R71, R28, R65, 0x3 ;  /* 0x000000411c477211 */ /* 0x000fe200078e18ff */
[----:B------:R-:W-:Y:S01]  /*7e20*/  FFMA.FTZ R32, R9, 1.1920928955078125e-07, R32 ;  /* 0x3400000009207823 */ /* 0x000fe20000010020 */
[----:B------:R-:W-:Y:S01]  /*7e30*/  MOV R85, R77 ;  /* 0x0000004d00557202 */ /* 0x000fe20000000f00 */
[----:B------:R-:W-:-:S02]  /*7e40*/  VIADD R9, R36, 0xc0cafb0d ;  /* 0xc0cafb0d24097836 */ /* 0x000fc40000000000 */
[----:B------:R-:W-:Y:S01]  /*7e50*/  @!P5 FMUL R121, R121, 16777216 ;  /* 0x4b8000007979d820 */ /* 0x000fe20000400000 */
[----:B------:R-:W2:Y:S01]  /*7e60*/  MUFU.RCP R12, R166 ;  /* 0x000000a6000c7308 */ /* 0x000ea20000001000 */
[----:B------:R-:W-:Y:S02]  /*7e70*/  IMAD R77, R28, 0x8, R71 ;  /* 0x000000081c4d7824 */ /* 0x000fe400078e0247 */
[----:B------:R-:W-:Y:S01]  /*7e80*/  @P2 FMUL R85, R85, 0.25 ;  /* 0x3e80000055552820 */ /* 0x000fe20000400000 */
        /* <DEDUP_REMOVED lines=12> */
[C---:B0-----:R-:W-:Y:S01]  /*7f50*/  FMUL R54, R8.reuse, R43 ;  /* 0x0000002b08367220 */ /* 0x041fe20000400000 */
[C---:B------:R-:W-:Y:S01]  /*7f60*/  FMUL R42, R8.reuse, R79 ;  /* 0x0000004f082a7220 */ /* 0x040fe20000400000 */
[----:B------:R-:W-:Y:S01]  /*7f70*/  LOP3.LUT R43, R9, 0xff800000, RZ, 0xc0, !PT ;  /* 0xff800000092b7812 */ /* 0x000fe200078ec0ff */
[C---:B------:R-:W-:Y:S01]  /*7f80*/  FMUL R60, R8.reuse, R115 ;  /* 0x00000073083c7220 */ /* 0x040fe20000400000 */
[----:B------:R-:W-:Y:S01]  /*7f90*/  FMUL R68, R8, R121 ;  /* 0x0000007908447220 */ /* 0x000fe20000400000 */
[----:B------:R-:W-:Y:S01]  /*7fa0*/  LEA R79, R28, R77, 0x3 ;  /* 0x0000004d1c4f7211 */ /* 0x000fe200078e18ff */
[----:B------:R-:W-:Y:S01]  /*7fb0*/  @!P1 FMUL R85, R85, 16777216 ;  /* 0x4b80000055559820 */ /* 0x000fe20000400000 */
[C---:B------:R-:W-:Y:S01]  /*7fc0*/  FMUL R115, R8.reuse, R119 ;  /* 0x0000007708737220 */ /* 0x040fe20000400000 */
[C---:B------:R-:W-:Y:S01]  /*7fd0*/  FMUL R121, R8.reuse, R123 ;  /* 0x0000007b08797220 */ /* 0x040fe20000400000 */
[----:B------:R-:W-:Y:S01]  /*7fe0*/  MOV R137, R101 ;  /* 0x0000006500897202 */ /* 0x000fe20000000f00 */
        /* <DEDUP_REMOVED lines=10> */
[----:B------:R-:W-:Y:S01]  /*8090*/  MOV R133, R92 ;  /* 0x0000005c00857202 */ /* 0x000fe20000000f00 */
[C---:B-1----:R-:W-:Y:S01]  /*80a0*/  FMUL R92, R10.reuse, R136 ;  /* 0x000000880a5c7220 */ /* 0x042fe20000400000 */
[----:B------:R-:W-:Y:S01]  /*80b0*/  MOV R101, R81 ;  /* 0x0000005100657202 */ /* 0x000fe20000000f00 */
[----:B------:R-:W-:Y:S01]  /*80c0*/  FMUL R81, R10, R132 ;  /* 0x000000840a517220 */ /* 0x000fe20000400000 */
[----:B------:R-:W-:Y:S01]  /*80d0*/  I2FP.F32.S32 R11, R41 ;  /* 0x00000029000b7245 */ /* 0x000fe20000201400 */
[----:B--2---:R-:W-:Y:S01]  /*80e0*/  FMUL R46, R12, R85 ;  /* 0x000000550c2e7220 */ /* 0x004fe20000400000 */
[----:B------:R-:W-:Y:S01]  /*80f0*/  FSEL R8, RZ, -23, P3 ;  /* 0xc1b80000ff087808 */ /* 0x000fe20001800000 */
[----:B------:R-:W-:Y:S01]  /*8100*/  IMAD R85, R28, 0x8, R79 ;  /* 0x000000081c557824 */ /* 0x000fe200078e024f */
[----:B------:R-:W-:Y:S01]  /*8110*/  I2FP.F32.S32 R9, R43 ;  /* 0x0000002b00097245 */ /* 0x000fe20000201400 */
[----:B------:R-:W-:Y:S01]  /*8120*/  FMUL R78, R10, R116 ;  /* 0x000000740a4e7220 */ /* 0x000fe20000400000 */
[----:B------:R-:W-:-:S02]  /*8130*/  IMAD.MOV.U32 R111, RZ, RZ, R88 ;  /* 0x000000ffff6f7224 */ /* 0x000fc400078e0058 */
[----:B------:R-:W-:Y:S01]  /*8140*/  FFMA.FTZ R34, R11, 1.1920928955078125e-07, R34 ;  /* 0x340000000b227823 */ /* 0x000fe20000010022 */
[----:B------:R-:W-:Y:S02]  /*8150*/  IMAD.MOV.U32 R117, RZ, RZ, R93 ;  /* 0x000000ffff757224 */ /* 0x000fe400078e005d */
[----:B------:R-:W-:Y:S01]  /*8160*/  FFMA.FTZ R116, R9, 1.1920928955078125e-07, R8 ;  /* 0x3400000009747823 */ /* 0x000fe20000010008 */
[C---:B------:R-:W-:Y:S01]  /*8170*/  FMUL R83, R10.reuse, R124 ;  /* 0x0000007c0a537220 */ /* 0x040fe20000400000 */
[----:B------:R-:W-:Y:S01]  /*8180*/  FMUL R88, R10, R128 ;  /* 0x000000800a587220 */ /* 0x000fe20000400000 */
[----:B------:R-:W-:Y:S01]  /*8190*/  IADD3 R11, PT, PT, R50, -0x3f3504f3, RZ ;  /* 0xc0cafb0d320b7810 */ /* 0x000fe20007ffe0ff */
[----:B------:R-:W-:Y:S01]  /*81a0*/  @P2 FMUL R117, R117, 0.25 ;  /* 0x3e80000075752820 */ /* 0x000fe20000400000 */
[----:B------:R-:W-:Y:S01]  /*81b0*/  F2FP.F16.F32.PACK_AB R8, R81, R92 ;  /* 0x0000005c5108723e */ /* 0x000fe200000000ff */
[----:B------:R-:W-:Y:S01]  /*81c0*/  IMAD.MOV.U32 R91, RZ, RZ, R76 ;  /* 0x000000ffff5b7224 */ /* 0x000fe200078e004c */
[----:B------:R-:W-:Y:S01]  /*81d0*/  LEA R81, R28, R85, 0x3 ;  /* 0x000000551c517211 */ /* 0x000fe200078e18ff */
[C---:B------:R-:W-:Y:S01]  /*81e0*/  FMUL R74, R10.reuse, R21 ;  /* 0x000000150a4a7220 */ /* 0x040fe20000400000 */
[----:B------:R-:W-:Y:S01]  /*81f0*/  LOP3.LUT R45, R11, 0xff800000, RZ, 0xc0, !PT ;  /* 0xff8000000b2d7812 */ /* 0x000fe200078ec0ff */
[----:B------:R-:W-:Y:S01]  /*8200*/  FMUL R22, R10, R131 ;  /* 0x000000830a167220 */ /* 0x000fe20000400000 */
[----:B------:R-:W-:Y:S01]  /*8210*/  F2FP.F16.F32.PACK_AB R9, R83, R88 ;  /* 0x000000585309723e */ /* 0x000fe200000000ff */
[----:B------:R-:W-:Y:S01]  /*8220*/  IMAD R83, R28, 0x8, R81 ;  /* 0x000000081c537824 */ /* 0x000fe200078e0251 */
        /* <DEDUP_REMOVED lines=10> */
[----:B------:R-:W-:Y:S01]  /*82d0*/  FSEL R10, RZ, -23, P4 ;  /* 0xc1b80000ff0a7808 */ /* 0x000fe20002000000 */
[----:B------:R-:W-:Y:S01]  /*82e0*/  @!P1 FMUL R117, R117, 16777216 ;  /* 0x4b80000075759820 */ /* 0x000fe20000400000 */
[----:B------:R-:W-:Y:S01]  /*82f0*/  I2FP.F32.S32 R11, R45 ;  /* 0x0000002d000b7245 */ /* 0x000fe20000201400 */
[----:B------:R-:W-:Y:S01]  /*8300*/  @P2 FMUL R91, R91, 0.25 ;  /* 0x3e8000005b5b2820 */ /* 0x000fe20000400000 */
[----:B------:R-:W-:Y:S01]  /*8310*/  F2FP.F16.F32.PACK_AB R27, R27, R14 ;  /* 0x0000000e1b1b723e */ /* 0x000fe200000000ff */
[----:B------:R-:W-:Y:S01]  /*8320*/  FMUL R64, R12, R117 ;  /* 0x000000750c407220 */ /* 0x000fe20000400000 */
[----:B------:R-:W-:Y:S01]  /*8330*/  F2FP.F16.F32.PACK_AB R26, R26, R87 ;  /* 0x000000571a1a723e */ /* 0x000fe200000000ff */
[----:B------:R-:W-:Y:S01]  /*8340*/  FFMA.FTZ R117, R11, 1.1920928955078125e-07, R10 ;  /* 0x340000000b757823 */ /* 0x000fe2000001000a */
[----:B------:R-:W-:Y:S01]  /*8350*/  F2FP.F16.F32.PACK_AB R14, R17, R80 ;  /* 0x00000050110e723e */ /* 0x000fe200000000ff */
[----:B------:R-:W-:Y:S01]  /*8360*/  @P2 FMUL R101, R101, 0.25 ;  /* 0x3e80000065652820 */ /* 0x000fe20000400000 */
[----:B------:R-:W-:Y:S01]  /*8370*/  LEA R87, R28, R83, 0x3 ;  /* 0x000000531c577211 */ /* 0x000fe200078e18ff */
[----:B------:R-:W-:Y:S01]  /*8380*/  @P2 FMUL R100, R100, 0.25 ;  /* 0x3e80000064642820 */ /* 0x000fe20000400000 */
[----:B------:R-:W-:Y:S01]  /*8390*/  IADD3 R17, PT, PT, R30, -R15, RZ ;  /* 0x8000000f1e117210 */ /* 0x000fe20007ffe0ff */
[----:B------:R-:W-:Y:S01]  /*83a0*/  @P2 FMUL R104, R104, 0.25 ;  /* 0x3e80000068682820 */ /* 0x000fe20000400000 */
[----:B------:R-:W-:Y:S01]  /*83b0*/  F2FP.F16.F32.PACK_AB R10, R78, R97 ;  /* 0x000000614e0a723e */ /* 0x000fe200000000ff */
[----:B------:R-:W-:Y:S01]  /*83c0*/  @!P1 FMUL R91, R91, 16777216 ;  /* 0x4b8000005b5b9820 */ /* 0x000fe20000400000 */
[----:B------:R-:W-:Y:S01]  /*83d0*/  F2FP.F16.F32.PACK_AB R11, R13, R76 ;  /* 0x0000004c0d0b723e */ /* 0x000fe200000000ff */
[----:B------:R-:W-:Y:S01]  /*83e0*/  BAR.SYNC.DEFER_BLOCKING 0x0 ;  /* 0x0000000000007b1d */ /* 0x000fe20000010000 */
[----:B------:R-:W-:Y:S01]  /*83f0*/  F2FP.F16.F32.PACK_AB R23, R23, R74 ;  /* 0x0000004a1717723e */ /* 0x000fe200000000ff */
[----:B------:R-:W-:Y:S01]  /*8400*/  @P2 FMUL R103, R103, 0.25 ;  /* 0x3e80000067672820 */ /* 0x000fe20000400000 */
[----:B------:R-:W-:Y:S01]  /*8410*/  F2FP.F16.F32.PACK_AB R22, R22, R93 ;  /* 0x0000005d1616723e */ /* 0x000fe200000000ff */
[----:B------:R-:W-:Y:S01]  /*8420*/  IMAD R93, R28, 0x8, R87 ;  /* 0x000000081c5d7824 */ /* 0x000fe200078e0257 */
[----:B------:R-:W-:Y:S01]  /*8430*/  F2FP.F16.F32.PACK_AB R15, R40, R125 ;  /* 0x0000007d280f723e */ /* 0x000fe200000000ff */
[----:B------:R-:W-:Y:S01]  /*8440*/  FADD R40, R17, -1 ;  /* 0xbf80000011287421 */ /* 0x000fe20000000000 */
[----:B------:R-:W-:Y:S01]  /*8450*/  MOV R74, 0x3dc6b27f ;  /* 0x3dc6b27f004a7802 */ /* 0x000fe20000000f00 */
[----:B------:R-:W-:Y:S01]  /*8460*/  @!P1 FMUL R101, R101, 16777216 ;  /* 0x4b80000065659820 */ /* 0x000fe20000400000 */
[----:B------:R-:W-:Y:S01]  /*8470*/  @P2 FMUL R137, R137, 0.25 ;  /* 0x3e80000089892820 */ /* 0x000fe20000400000 */
[----:B------:R-:W-:Y:S01]  /*8480*/  @P2 FMUL R139, R139, 0.25 ;  /* 0x3e8000008b8b2820 */ /* 0x000fe20000400000 */
[----:B------:R-:W-:Y:S01]  /*8490*/  @!P1 FMUL R100, R100, 16777216 ;  /* 0x4b80000064649820 */ /* 0x000fe20000400000 */
[----:B------:R-:W-:Y:S01]  /*84a0*/  @!P1 FMUL R104, R104, 16777216 ;  /* 0x4b80000068689820 */ /* 0x000fe20000400000 */
[----:B------:R-:W-:Y:S01]  /*84b0*/  LEA R97, R28, R93, 0x3 ;  /* 0x0000005d1c617211 */ /* 0x000fe200078e18ff */
[----:B------:R-:W-:Y:S01]  /*84c0*/  @P2 FMUL R107, R107, 0.25 ;  /* 0x3e8000006b6b2820 */ /* 0x000fe20000400000 */
[C---:B------:R-:W-:Y:S01]  /*84d0*/  FMUL R19, R12.reuse, R91 ;  /* 0x0000005b0c137220 */ /* 0x040fe20000400000 */
[----:B------:R-:W-:Y:S01]  /*84e0*/  @P2 FMUL R109, R109, 0.25 ;  /* 0x3e8000006d6d2820 */ /* 0x000fe20000400000 */
[----:B------:R-:W-:Y:S01]  /*84f0*/  @!P1 FMUL R103, R103, 16777216 ;  /* 0x4b80000067679820 */ /* 0x000fe20000400000 */
[C---:B------:R-:W-:Y:S01]  /*8500*/  FMUL R91, R12.reuse, R101 ;  /* 0x000000650c5b7220 */ /* 0x040fe20000400000 */
[----:B------:R-:W-:Y:S01]  /*8510*/  @P2 FMUL R105, R105, 0.25 ;  /* 0x3e80000069692820 */ /* 0x000fe20000400000 */
[----:B------:R-:W-:Y:S01]  /*8520*/  @P2 FMUL R111, R111, 0.25 ;  /* 0x3e8000006f6f2820 */ /* 0x000fe20000400000 */
[----:B------:R-:W-:Y:S01]  /*8530*/  @!P1 FMUL R137, R137, 16777216 ;  /* 0x4b80000089899820 */ /* 0x000fe20000400000 */
[----:B------:R-:W-:Y:S01]  /*8540*/  @!P1 FMUL R139, R139, 16777216 ;  /* 0x4b8000008b8b9820 */ /* 0x000fe20000400000 */
[C---:B------:R-:W-:Y:S01]  /*8550*/  FMUL R16, R12.reuse, R100 ;  /* 0x000000640c107220 */ /* 0x040fe20000400000 */
[----:B------:R0:W-:Y:S01]  /*8560*/  STS.128 [R38], R8 ;  /* 0x0000000826007388 */ /* 0x0001e20000000c00 */
[----:B------:R-:W-:Y:S01]  /*8570*/  FMUL R101, R12, R104 ;  /* 0x000000680c657220 */ /* 0x000fe20000400000 */
[----:B------:R-:W-:Y:S01]  /*8580*/  @P2 FMUL R133, R133, 0.25 ;  /* 0x3e80000085852820 */ /* 0x000fe20000400000 */
[----:B------:R-:W-:Y:S01]  /*8590*/  @P2 FMUL R135, R135, 0.25 ;  /* 0x3e80000087872820 */ /* 0x000fe20000400000 */
[----:B------:R-:W-:Y:S01]  /*85a0*/  @P2 FMUL R96, R96, 0.25 ;  /* 0x3e80000060602820 */ /* 0x000fe20000400000 */
[----:B------:R-:W-:Y:S01]  /*85b0*/  F2FP.F16.F32.PACK_AB R13, R82, R99 ;  /* 0x00000063520d723e */ /* 0x000fe200000000ff */
[----:B------:R-:W-:Y:S01]  /*85c0*/  @!P1 FMUL R107, R107, 16777216 ;  /* 0x4b8000006b6b9820 */ /* 0x000fe20000400000 */
[----:B------:R-:W-:-:S02]  /*85d0*/  IMAD R99, R28, 0x8, R97 ;  /* 0x000000081c637824 */ /* 0x000fc400078e0261 */
[----:B------:R-:W-:Y:S01]  /*85e0*/  @!P1 FMUL R109, R109, 16777216 ;  /* 0x4b8000006d6d9820 */ /* 0x000fe20000400000 */
[----:B------:R-:W-:Y:S01]  /*85f0*/  FMUL R52, R12, R103 ;  /* 0x000000670c347220 */ /* 0x000fe20000400000 */
[----:B------:R-:W-:Y:S01]  /*8600*/  F2FP.F16.F32.PACK_AB R20, R20, R131 ;  /* 0x000000831414723e */ /* 0x000fe200000000ff */
[----:B------:R-:W-:Y:S01]  /*8610*/  @!P1 FMUL R105, R105, 16777216 ;  /* 0x4b80000069699820 */ /* 0x000fe20000400000 */
[----:B------:R-:W-:Y:S01]  /*8620*/  F2FP.F16.F32.PACK_AB R21, R21, R86 ;  /* 0x000000561515723e */ /* 0x000fe200000000ff */
[----:B------:R-:W-:Y:S01]  /*8630*/  @!P1 FMUL R111, R111, 16777216 ;  /* 0x4b8000006f6f9820 */ /* 0x000fe20000400000 */
[C---:B------:R-:W-:Y:S01]  /*8640*/  FMUL R72, R12.reuse, R137 ;  /* 0x000000890c487220 */ /* 0x040fe20000400000 */
[----:B------:R-:W-:Y:S01]  /*8650*/  FMUL R103, R12, R139 ;  /* 0x0000008b0c677220 */ /* 0x000fe20000400000 */
[----:B0-----:R-:W-:Y:S01]  /*8660*/  FFMA.FTZ R9, R40, R74, -0.16845393180847167969 ;  /* 0xbe2c7f3028097423 */ /* 0x001fe2000001004a */
[----:B------:R-:W-:Y:S01]  /*8670*/  @!P1 FMUL R133, R133, 16777216 ;  /* 0x4b80000085859820 */ /* 0x000fe20000400000 */
[----:B------:R-:W-:Y:S01]  /*8680*/  @!P1 FMUL R135, R135, 16777216 ;  /* 0x4b80000087879820 */ /* 0x000fe20000400000 */
[----:B------:R-:W-:Y:S01]  /*8690*/  @!P1 FMUL R96, R96, 16777216 ;  /* 0x4b80000060609820 */ /* 0x000fe20000400000 */
[----:B------:R-:W-:Y:S01]  /*86a0*/  FFMA.FTZ R9, R40, R9, 0.1716887056827545166 ;  /* 0x3e2fcf2a28097423 */ /* 0x000fe20000010009 */
[----:B------:R-:W-:Y:S01]  /*86b0*/  F2FP.F16.F32.PACK_AB R16, R16, R101 ;  /* 0x000000651010723e */ /* 0x000fe200000000ff */
[----:B------:R-:W-:Y:S01]  /*86c0*/  FMUL R18, R12, R107 ;  /* 0x0000006b0c127220 */ /* 0x000fe20000400000 */
[----:B------:R-:W-:-:S02]  /*86d0*/  IMAD R101, R28, 0x8, R99 ;  /* 0x000000081c657824 */ /* 0x000fc400078e0263 */
[----:B------:R-:W-:Y:S01]  /*86e0*/  FFMA.FTZ R9, R40, R9, -0.17900948226451873779 ;  /* 0xbe374e4328097423 */ /* 0x000fe20000010009 */
[C---:B------:R-:W-:Y:S01]  /*86f0*/  FMUL R107, R12.reuse, R109 ;  /* 0x0000006d0c6b7220 */ /* 0x040fe20000400000 */
[C---:B------:R-:W-:Y:S01]  /*8700*/  FMUL R58, R12.reuse, R105 ;  /* 0x000000690c3a7220 */ /* 0x040fe20000400000 */
[----:B------:R-:W-:Y:S01]  /*8710*/  FMUL R109, R12, R111 ;  /* 0x0000006f0c6d7220 */ /* 0x000fe20000400000 */
[----:B------:R0:W-:Y:S01]  /*8720*/  STS.128 [R38+0x200], R20 ;  /* 0x0002001426007388 */ /* 0x0001e20000000c00 */
[----:B------:R-:W-:Y:S01]  /*8730*/  FFMA.FTZ R9, R40, R9, 0.20512372255325317383 ;  /* 0x3e520bf428097423 */ /* 0x000fe20000010009 */
[----:B------:R-:W-:Y:S02]  /*8740*/  IMAD.IADD R41, R6, 0x1, -R41 ;  /* 0x0000000106297824 */ /* 0x000fe400078e0a29 */
[C---:B------:R-:W-:Y:S01]  /*8750*/  FMUL R66, R12.reuse, R133 ;  /* 0x000000850c427220 */ /* 0x040fe20000400000 */
[C---:B------:R-:W-:Y:S01]  /*8760*/  FMUL R105, R12.reuse, R135 ;  /* 0x000000870c697220 */ /* 0x040fe20000400000 */
[----:B------:R-:W-:Y:S01]  /*8770*/  FMUL R111, R12, R96 ;  /* 0x000000600c6f7220 */ /* 0x000fe20000400000 */
[----:B------:R-:W-:Y:S01]  /*8780*/  F2FP.F16.F32.PACK_AB R12, R90, R127 ;  /* 0x0000007f5a0c723e */ /* 0x000fe200000000ff */
[----:B------:R-:W-:Y:S01]  /*8790*/  FFMA.FTZ R9, R40, R9, -0.24046532809734344482 ;  /* 0xbe763c8b28097423 */ /* 0x000fe20000010009 */
[----:B------:R-:W-:Y:S01]  /*87a0*/  FADD R41, R41, -1 ;  /* 0xbf80000029297421 */ /* 0x000fe20000000000 */
[----:B------:R-:W-:Y:S01]  /*87b0*/  IMAD.IADD R43, R36, 0x1, -R43 ;  /* 0x00000001242b7824 */ /* 0x000fe200078e0a2b */
[----:B------:R-:W-:Y:S01]  /*87c0*/  F2FP.F16.F32.PACK_AB R18, R18, R109 ;  /* 0x0000006d1212723e */ /* 0x000fe200000000ff */
[----:B------:R1:W-:Y:S01]  /*87d0*/  STS.128 [R38+0x280], R12 ;  /* 0x0002800c26007388 */ /* 0x0003e20000000c00 */
[----:B------:R-:W-:Y:S01]  /*87e0*/  FFMA.FTZ R11, R40, R9, 0.28857114911079406738 ;  /* 0x3e93bf99280b7423 */ /* 0x000fe20000010009 */
[----:B------:R-:W-:Y:S01]  /*87f0*/  F2FP.F16.F32.PACK_AB R8, R68, R121 ;  /* 0x000000794408723e */ /* 0x000fe200000000ff */
[----:B------:R-:W-:Y:S01]  /*8800*/  FADD R43, R43, -1 ;  /* 0xbf8000002b2b7421 */ /* 0x000fe20000000000 */
[----:B------:R-:W-:Y:S01]  /*8810*/  F2FP.F16.F32.PACK_AB R9, R60, R115 ;  /* 0x000000733c09723e */ /* 0x000fe200000000ff */
[----:B------:R-:W-:Y:S01]  /*8820*/  FFMA.FTZ R11, R40, R11, -0.36067417263984680176 ;  /* 0xbeb8aa49280b7423 */ /* 0x000fe2000001000b */
[----:B0-----:R-:W-:Y:S01]  /*8830*/  F2FP.F16.F32.PACK_AB R20, R72, R103 ;  /* 0x000000674814723e */ /* 0x001fe200000000ff */
[----:B------:R-:W-:Y:S01]  /*8840*/  IMAD R103, R28, 0x8, R101 ;  /* 0x000000081c677824 */ /* 0x000fe200078e0265 */
[----:B------:R-:W-:Y:S01]  /*8850*/  F2FP.F16.F32.PACK_AB R21, R64, R105 ;  /* 0x000000694015723e */ /* 0x000fe200000000ff */
[----:B------:R-:W0:Y:S01]  /*8860*/  S2R R194, SR_CTAID.X ;  /* 0x0000000000c27919 */ /* 0x000e220000002500 */
[----:B------:R-:W-:Y:S01]  /*8870*/  F2FP.F16.F32.PACK_AB R22, R58, R107 ;  /* 0x0000006b3a16723e */ /* 0x000fe200000000ff */
[----:B------:R-:W-:Y:S01]  /*8880*/  IMAD.IADD R45, R50, 0x1, -R45 ;  /* 0x00000001322d7824 */ /* 0x000fe200078e0a2d */
[----:B------:R-:W-:Y:S01]  /*8890*/  LEA R105, R28, R103, 0x3 ;  /* 0x000000671c697211 */ /* 0x000fe200078e18ff */
[----:B------:R-:W2:Y:S01]  /*88a0*/  S2R R195, SR_TID.X ;  /* 0x0000000000c37919 */ /* 0x000ea20000002100 */
[----:B------:R-:W-:Y:S01]  /*88b0*/  F2FP.F16.F32.PACK_AB R10, R54, R95 ;  /* 0x0000005f360a723e */ /* 0x000fe200000000ff */
[----:B------:R-:W-:Y:S01]  /*88c0*/  FADD R45, R45, -1 ;  /* 0xbf8000002d2d7421 */ /* 0x000fe20000000000 */
[----:B-1----:R-:W-:Y:S01]  /*88d0*/  FFMA.FTZ R12, R41, R74, -0.16845393180847167969 ;  /* 0xbe2c7f30290c7423 */ /* 0x002fe2000001004a */
[----:B------:R-:W-:-:S02]  /*88e0*/  IMAD R107, R28, 0x8, R105 ;  /* 0x000000081c6b7824 */ /* 0x000fc400078e0269 */
[----:B------:R-:W-:Y:S01]  /*88f0*/  FFMA.FTZ R13, R40, R11, 0.48089820146560668945 ;  /* 0x3ef6384a280d7423 */ /* 0x000fe2000001000b */
[----:B------:R-:W-:Y:S01]  /*8900*/  F2FP.F16.F32.PACK_AB R11, R42, R47 ;  /* 0x0000002f2a0b723e */ /* 0x000fe200000000ff */
[C---:B------:R-:W-:Y:S01]  /*8910*/  FFMA.FTZ R12, R41.reuse, R12, 0.1716887056827545166 ;  /* 0x3e2fcf2a290c7423 */ /* 0x040fe2000001000c */
[----:B------:R-:W-:Y:S01]  /*8920*/  F2FP.F16.F32.PACK_AB R24, R24, R129 ;  /* 0x000000811818723e */ /* 0x000fe200000000ff */
[----:B------:R-:W-:Y:S01]  /*8930*/  FFMA.FTZ R13, R40, R13, -0.72134751081466674805 ;  /* 0xbf38aa3b280d7423 */ /* 0x000fe2000001000d */
[----:B------:R-:W-:Y:S01]  /*8940*/  LEA R109, R28, R107, 0x3 ;  /* 0x0000006b1c6d7211 */ /* 0x000fe200078e18ff */
[----:B------:R-:W-:Y:S01]  /*8950*/  FFMA.FTZ R12, R41, R12, -0.17900948226451873779 ;  /* 0xbe374e43290c7423 */ /* 0x000fe2000001000c */
[----:B------:R-:W-:Y:S01]  /*8960*/  F2FP.F16.F32.PACK_AB R25, R25, R84 ;  /* 0x000000541919723e */ /* 0x000fe200000000ff */
[----:B------:R1:W-:Y:S01]  /*8970*/  STS.128 [R38+0x380], R8 ;  /* 0x0003800826007388 */ /* 0x0003e20000000c00 */
[----:B------:R-:W-:Y:S01]  /*8980*/  F2FP.F16.F32.PACK_AB R17, R66, R111 ;  /* 0x0000006f4211723e */ /* 0x000fe200000000ff */
[----:B------:R-:W-:Y:S01]  /*8990*/  FFMA.FTZ R12, R41, R12, 0.20512372255325317383 ;  /* 0x3e520bf4290c7423 */ /* 0x000fe2000001000c */
[----:B------:R-:W-:Y:S01]  /*89a0*/  IMAD R111, R28, 0x8, R109 ;  /* 0x000000081c6f7824 */ /* 0x000fe200078e026d */
[----:B------:R3:W-:Y:S01]  /*89b0*/  STS.128 [R38+0x80], R24 ;  /* 0x0000801826007388 */ /* 0x0007e20000000c00 */
[----:B------:R-:W-:Y:S01]  /*89c0*/  F2FP.F16.F32.PACK_AB R19, R19, R52 ;  /* 0x000000341313723e */ /* 0x000fe200000000ff */
[C---:B------:R-:W-:Y:S01]  /*89d0*/  FFMA.FTZ R12, R41.reuse, R12, -0.24046532809734344482 ;  /* 0xbe763c8b290c7423 */ /* 0x040fe2000001000c */
[----:B------:R-:W-:Y:S01]  /*89e0*/  FMUL R13, R40, R13 ;  /* 0x0000000d280d7220 */ /* 0x000fe20000400000 */
[----:B------:R-:W-:Y:S01]  /*89f0*/  F2FP.F16.F32.PACK_AB R23, R46, R91 ;  /* 0x0000005b2e17723e */ /* 0x000fe200000000ff */
[----:B------:R-:W4:Y:S01]  /*8a00*/  LDCU.64 UR4, c[0x0][0x3e0] ;  /* 0x00007c00ff0477ac */ /* 0x000f220008000a00 */
[C---:B------:R-:W-:Y:S01]  /*8a10*/  FFMA.FTZ R12, R41.reuse, R12, 0.28857114911079406738 ;  /* 0x3e93bf99290c7423 */ /* 0x040fe2000001000c */
[----:B------:R5:W-:Y:S01]  /*8a20*/  STS.128 [R38+0x100], R16 ;  /* 0x0001001026007388 */ /* 0x000be20000000c00 */
[----:B------:R-:W-:Y:S01]  /*8a30*/  FMUL R13, R40, R13 ;  /* 0x0000000d280d7220 */ /* 0x000fe20000400000 */
[----:B------:R-:W-:Y:S01]  /*8a40*/  ISETP.GE.U32.AND P1, PT, R30, 0x7f800000, PT ;  /* 0x7f8000001e00780c */ /* 0x000fe20003f26070 */
[----:B------:R-:W-:Y:S01]  /*8a50*/  FFMA.FTZ R12, R41, R12, -0.36067417263984680176 ;  /* 0xbeb8aa49290c7423 */ /* 0x000fe2000001000c */
[----:B------:R0:W-:Y:S01]  /*8a60*/  STS.128 [R38+0x300], R20 ;  /* 0x0003001426007388 */ /* 0x0001e20000000c00 */
[-C--:B-1----:R-:W-:Y:S01]  /*8a70*/  FFMA.FTZ R8, R43, R74.reuse, -0.16845393180847167969 ;  /* 0xbe2c7f302b087423 */ /* 0x082fe2000001004a */
[----:B------:R-:W-:Y:S01]  /*8a80*/  FFMA.FTZ R10, R45, R74, -0.16845393180847167969 ;  /* 0xbe2c7f302d0a7423 */ /* 0x000fe2000001004a */
[----:B------:R-:W-:Y:S01]  /*8a90*/  FFMA.FTZ R12, R41, R12, 0.48089820146560668945 ;  /* 0x3ef6384a290c7423 */ /* 0x000fe2000001000c */
[----:B------:R-:W-:Y:S01]  /*8aa0*/  FFMA.FTZ R13, R40, 1.4426950216293334961, R13 ;  /* 0x3fb8aa3b280d7823 */ /* 0x000fe2000001000d */
[----:B---3--:R-:W-:Y:S01]  /*8ab0*/  F2FP.F16.F32.PACK_AB R24, R70, R123 ;  /* 0x0000007b4618723e */ /* 0x008fe200000000ff */
[----:B------:R-:W-:Y:S01]  /*8ac0*/  FFMA.FTZ R8, R43, R8, 0.1716887056827545166 ;  /* 0x3e2fcf2a2b087423 */ /* 0x000fe20000010008 */
[----:B------:R-:W-:Y:S01]  /*8ad0*/  LEA R123, R28, R111, 0x3 ;  /* 0x0000006f1c7b7211 */ /* 0x000fe200078e18ff */
[----:B------:R-:W-:Y:S01]  /*8ae0*/  FFMA.FTZ R12, R41, R12, -0.72134751081466674805 ;  /* 0xbf38aa3b290c7423 */ /* 0x000fe2000001000c */
[----:B------:R-:W-:Y:S01]  /*8af0*/  FFMA.FTZ R10, R45, R10, 0.1716887056827545166 ;  /* 0x3e2fcf2a2d0a7423 */ /* 0x000fe2000001000a */
[----:B------:R-:W-:Y:S01]  /*8b00*/  FFMA.FTZ R8, R43, R8, -0.17900948226451873779 ;  /* 0xbe374e432b087423 */ /* 0x000fe20000010008 */
[----:B------:R-:W-:Y:S01]  /*8b10*/  ISETP.GE.U32.AND P6, PT, R6, 0x7f800000, PT ;  /* 0x7f8000000600780c */ /* 0x000fe20003fc6070 */
[----:B------:R-:W-:-:S02]  /*8b20*/  IMAD R15, R28, 0x8, R123 ;  /* 0x000000081c0f7824 */ /* 0x000fc400078e027b */
[----:B------:R-:W-:Y:S01]  /*8b30*/  FMUL R12, R41, R12 ;  /* 0x0000000c290c7220 */ /* 0x000fe20000400000 */
[----:B------:R-:W-:Y:S01]  /*8b40*/  FFMA.FTZ R8, R43, R8, 0.20512372255325317383 ;  /* 0x3e520bf42b087423 */ /* 0x000fe20000010008 */
[----:B------:R-:W-:Y:S01]  /*8b50*/  FFMA.FTZ R10, R45, R10, -0.17900948226451873779 ;  /* 0xbe374e432d0a7423 */ /* 0x000fe2000001000a */
[----:B------:R-:W-:Y:S01]  /*8b60*/  F2FP.F16.F32.PACK_AB R25, R62, R119 ;  /* 0x000000773e19723e */ /* 0x000fe200000000ff */
[----:B------:R-:W-:Y:S01]  /*8b70*/  FMUL R12, R41, R12 ;  /* 0x0000000c290c7220 */ /* 0x000fe20000400000 */
[----:B-----5:R-:W-:Y:S01]  /*8b80*/  LEA R17, R28, R15, 0x3 ;  /* 0x0000000f1c117211 */ /* 0x020fe200078e18ff */
[----:B------:R-:W-:Y:S01]  /*8b90*/  FFMA.FTZ R8, R43, R8, -0.24046532809734344482 ;  /* 0xbe763c8b2b087423 */ /* 0x000fe20000010008 */
[----:B------:R-:W-:Y:S01]  /*8ba0*/  FFMA.FTZ R10, R45, R10, 0.20512372255325317383 ;  /* 0x3e520bf42d0a7423 */ /* 0x000fe2000001000a */
[----:B------:R-:W-:Y:S01]  /*8bb0*/  F2FP.F16.F32.PACK_AB R26, R56, R113 ;  /* 0x00000071381a723e */ /* 0x000fe200000000ff */
[----:B------:R-:W-:Y:S01]  /*8bc0*/  FFMA.FTZ R41, R41, 1.4426950216293334961, R12 ;  /* 0x3fb8aa3b29297823 */ /* 0x000fe2000001000c */
[----:B------:R-:W-:-:S02]  /*8bd0*/  IMAD R19, R28, 0x8, R17 ;  /* 0x000000081c137824 */ /* 0x000fc400078e0211 */
[----:B------:R-:W-:Y:S01]  /*8be0*/  FFMA.FTZ R8, R43, R8, 0.28857114911079406738 ;  /* 0x3e93bf992b087423 */ /* 0x000fe20000010008 */
[----:B------:R-:W-:Y:S01]  /*8bf0*/  F2FP.F16.F32.PACK_AB R27, R44, R89 ;  /* 0x000000592c1b723e */ /* 0x000fe200000000ff */
[----:B------:R-:W-:Y:S01]  /*8c00*/  FFMA.FTZ R10, R45, R10, -0.24046532809734344482 ;  /* 0xbe763c8b2d0a7423 */ /* 0x000fe2000001000a */
[----:B------:R-:W-:Y:S01]  /*8c10*/  FADD R114, R32, R13 ;  /* 0x0000000d20727221 */ /* 0x000fe20000000000 */
[----:B0-----:R-:W-:Y:S01]  /*8c20*/  LEA R21, R28, R19, 0x3 ;  /* 0x000000131c157211 */ /* 0x001fe200078e18ff */
[C---:B------:R-:W-:Y:S01]  /*8c30*/  FFMA.FTZ R8, R43.reuse, R8, -0.36067417263984680176 ;  /* 0xbeb8aa492b087423 */ /* 0x040fe20000010008 */
[----:B------:R-:W-:Y:S01]  /*8c40*/  ISETP.GE.U32.AND P4, PT, R36, 0x7f800000, PT ;  /* 0x7f8000002400780c */ /* 0x000fe20003f86070 */
[----:B------:R-:W0:Y:S01]  /*8c50*/  LDC.64 R12, c[0x0][0x398] ;  /* 0x0000e600ff0c7b82 */ /* 0x000e220000000a00 */
[C---:B------:R-:W-:Y:S01]  /*8c60*/  LEA R23, R28.reuse, R21, 0x3 ;  /* 0x000000151c177211 */ /* 0x040fe200078e18ff */
[----:B------:R-:W-:Y:S01]  /*8c70*/  FFMA.FTZ R8, R43, R8, 0.48089820146560668945 ;  /* 0x3ef6384a2b087423 */ /* 0x000fe20000010008 */
[----:B------:R-:W-:Y:S01]  /*8c80*/  FFMA.FTZ R10, R45, R10, 0.28857114911079406738 ;  /* 0x3e93bf992d0a7423 */ /* 0x000fe2000001000a */
[----:B------:R1:W-:Y:S01]  /*8c90*/  STS.128 [R38+0x180], R24 ;  /* 0x0001801826007388 */ /* 0x0003e20000000c00 */
[----:B------:R-:W-:Y:S01]  /*8ca0*/  LEA R129, R28, R23, 0x3 ;  /* 0x000000171c817211 */ /* 0x000fe200078e18ff */
[----:B------:R-:W-:Y:S01]  /*8cb0*/  FFMA.FTZ R8, R43, R8, -0.72134751081466674805 ;  /* 0xbf38aa3b2b087423 */ /* 0x000fe20000010008 */
[----:B------:R-:W-:-:S02]  /*8cc0*/  IMAD.SHL.U32 R194, R194, 0x20, RZ ;  /* 0x00000020c2c27824 */ /* 0x000fc400078e00ff */
[----:B------:R-:W-:Y:S01]  /*8cd0*/  FFMA.FTZ R10, R45, R10, -0.36067417263984680176 ;  /* 0xbeb8aa492d0a7423 */ /* 0x000fe2000001000a */
[----:B------:R-:W-:Y:S02]  /*8ce0*/  @P1 IMAD.MOV.U32 R9, RZ, RZ, 0x7f800000 ;  /* 0x7f800000ff091424 */ /* 0x000fe400078e00ff */
[C---:B------:R-:W-:Y:S01]  /*8cf0*/  FMUL R8, R43.reuse, R8 ;  /* 0x000000082b087220 */ /* 0x040fe20000400000 */
[----:B------:R-:W-:Y:S01]  /*8d00*/  FADD R115, R34, R41 ;  /* 0x0000002922737221 */ /* 0x000fe20000000000 */
[----:B------:R-:W-:Y:S01]  /*8d10*/  @P6 IMAD.MOV.U32 R41, RZ, RZ, 0x7f800000 ;  /* 0x7f800000ff296424 */ /* 0x000fe200078e00ff */
[----:B--2---:R-:W-:Y:S01]  /*8d20*/  LOP3.LUT R194, R194, 0x1f, R195, 0xf8, !PT ;  /* 0x0000001fc2c27812 */ /* 0x004fe200078ef8c3 */
[----:B------:R-:W-:Y:S01]  /*8d30*/  FMUL R8, R43, R8 ;  /* 0x000000082b087220 */ /* 0x000fe20000400000 */
[----:B------:R-:W-:Y:S01]  /*8d40*/  FFMA.FTZ R10, R45, R10, 0.48089820146560668945 ;  /* 0x3ef6384a2d0a7423 */ /* 0x000fe2000001000a */
[----:B------:R-:W-:Y:S01]  /*8d50*/  @P1 FFMA.FTZ R114, R30, R9, +INF ;  /* 0x7f8000001e721423 */ /* 0x000fe20000010009 */
[----:B------:R-:W-:Y:S01]  /*8d60*/  @P4 MOV R9, 0x7f800000 ;  /* 0x7f80000000094802 */ /* 0x000fe20000000f00 */
[----:B------:R-:W-:Y:S01]  /*8d70*/  FFMA.FTZ R43, R43, 1.4426950216293334961, R8 ;  /* 0x3fb8aa3b2b2b7823 */ /* 0x000fe20000010008 */
[----:B------:R-:W-:Y:S01]  /*8d80*/  ISETP.GE.U32.AND P5, PT, R50, 0x7f800000, PT ;  /* 0x7f8000003200780c */ /* 0x000fe20003fa6070 */
[----:B------:R-:W-:Y:S01]  /*8d90*/  @P6 FFMA.FTZ R115, R6, R41, +INF ;  /* 0x7f80000006736423 */ /* 0x000fe20000010029 */
[----:B-1----:R-:W-:Y:S01]  /*8da0*/  LEA R25, R28, R129, 0x3 ;  /* 0x000000811c197211 */ /* 0x002fe200078e18ff */
[----:B----4-:R-:W-:Y:S01]  /*8db0*/  UIMAD UR4, UR7, UR4, URZ ;  /* 0x00000004070472a4 */ /* 0x010fe2000f8e02ff */
[----:B------:R-:W-:Y:S01]  /*8dc0*/  FSETP.NEU.AND P2, PT, R6, RZ, PT ;  /* 0x000000ff0600720b */ /* 0x000fe20003f4d000 */
[----:B------:R-:W-:Y:S01]  /*8dd0*/  FFMA.FTZ R10, R45, R10, -0.72134751081466674805 ;  /* 0xbf38aa3b2d0a7423 */ /* 0x000fe2000001000a */
[----:B------:R-:W-:-:S02]  /*8de0*/  IMAD R6, R194, UR5, RZ ;  /* 0x00000005c2067c24 */ /* 0x000fc4000f8e02ff */
[----:B------:R-:W-:Y:S01]  /*8df0*/  FADD R116, R116, R43 ;  /* 0x0000002b74747221 */ /* 0x000fe20000000000 */
[----:B------:R-:W-:Y:S02]  /*8e00*/  IMAD R11, R28, 0x8, R25 ;  /* 0x000000081c0b7824 */ /* 0x000fe400078e0219 */
[----:B------:R-:W-:Y:S01]  /*8e10*/  @P4 FFMA.FTZ R116, R36, R9, +INF ;  /* 0x7f80000024744423 */ /* 0x000fe20000010009 */
[----:B------:R-:W-:Y:S01]  /*8e20*/  USHF.L.U32 UR8, UR4, 0x1, URZ ;  /* 0x0000000104087899 */ /* 0x000fe200080006ff */
[C---:B------:R-:W-:Y:S01]  /*8e30*/  FMUL R10, R45.reuse, R10 ;  /* 0x0000000a2d0a7220 */ /* 0x040fe20000400000 */
[----:B------:R-:W-:Y:S01]  /*8e40*/  IMAD.SHL.U32 R9, R6, 0x2, RZ ;  /* 0x0000000206097824 */ /* 0x000fe200078e00ff */
[----:B------:R-:W-:Y:S01]  /*8e50*/  LEA R27, R28, R11, 0x3 ;  /* 0x0000000b1c1b7211 */ /* 0x000fe200078e18ff */
[----:B------:R-:W-:Y:S01]  /*8e60*/  UIMAD.WIDE UR4, UR4, 0x2, URZ ;  /* 0x00000002040478a5 */ /* 0x000fe2000f8e02ff */
[----:B------:R-:W-:Y:S01]  /*8e70*/  FMUL R10, R45, R10 ;  /* 0x0000000a2d0a7220 */ /* 0x000fe20000400000 */
[----:B------:R-:W-:Y:S01]  /*8e80*/  IMAD.HI R6, R6, 0x2, RZ ;  /* 0x0000000206067827 */ /* 0x000fe200078e02ff */
[----:B0-----:R-:W-:-:S03]  /*8e90*/  IADD3 R158, P4, P6, R9, UR8, R12 ;  /* 0x00000008099e7c10 */ /* 0x001fc6000fe9e00c */
[----:B------:R-:W-:Y:S01]  /*8ea0*/  FFMA.FTZ R10, R45, 1.4426950216293334961, R10 ;  /* 0x3fb8aa3b2d0a7823 */ /* 0x000fe2000001000a */
[----:B------:R-:W-:Y:S01]  /*8eb0*/  IMAD R137, R28, 0x8, R27 ;  /* 0x000000081c897824 */ /* 0x000fe200078e021b */
[----:B------:R-:W-:Y:S02]  /*8ec0*/  @P5 MOV R41, 0x7f800000 ;  /* 0x7f80000000295802 */ /* 0x000fe40000000f00 */
[----:B------:R-:W-:Y:S01]  /*8ed0*/  IADD3.X R176, PT, PT, R6, UR5, R13, P4, P6 ;  /* 0x0000000506b07c10 */ /* 0x000fe2000a7ec40d */
[----:B------:R-:W-:Y:S01]  /*8ee0*/  FADD R117, R117, R10 ;  /* 0x0000000a75757221 */ /* 0x000fe20000000000 */
[----:B------:R-:W-:Y:S01]  /*8ef0*/  LEA R139, R28, R137, 0x3 ;  /* 0x000000891c8b7211 */ /* 0x000fe200078e18ff */
[----:B------:R-:W-:Y:S01]  /*8f00*/  @P5 FFMA.FTZ R117, R50, R41, +INF ;  /* 0x7f80000032755423 */ /* 0x000fe20000010029 */
[-C--:B------:R-:W-:Y:S01]  /*8f10*/  LEA R42, P6, R29, R158.reuse, 0x1 ;  /* 0x0000009e1d2a7211 */ /* 0x080fe200078c08ff */
[----:B------:R-:W0:Y:S01]  /*8f20*/  LDCU UR4, c[0x0][0x3ec] ;  /* 0x00007d80ff0477ac */ /* 0x000e220008000800 */
[-C--:B------:R-:W-:Y:S01]  /*8f30*/  LEA R6, P4, R7, R158.reuse, 0x1 ;  /* 0x0000009e07067211 */ /* 0x080fe200078808ff */
[----:B------:R-:W-:Y:S01]  /*8f40*/  IMAD R141, R28, 0x8, R139 ;  /* 0x000000081c8d7824 */ /* 0x000fe200078e028b */
[----:B------:R-:W-:-:S02]  /*8f50*/  LEA R40, P5, R31, R158, 0x1 ;  /* 0x0000009e1f287211 */ /* 0x000fc400078a08ff */
[----:B------:R-:W-:Y:S02]  /*8f60*/  LEA.HI.X.SX32 R43, R29, R176, 0x1, P6 ;  /* 0x000000b01d2b7211 */ /* 0x000fe400030f0eff */
[----:B------:R-:W-:Y:S02]  /*8f70*/  LEA R46, P6, R35, R158, 0x1 ;  /* 0x0000009e232e7211 */ /* 0x000fe400078c08ff */
[C---:B------:R-:W-:Y:S02]  /*8f80*/  LEA R143, R28.reuse, R141, 0x3 ;  /* 0x0000008d1c8f7211 */ /* 0x040fe400078e18ff */
[-C--:B------:R-:W-:Y:S02]  /*8f90*/  LEA.HI.X.SX32 R7, R7, R176.reuse, 0x1, P4 ;  /* 0x000000b007077211 */ /* 0x080fe400020f0eff */
[----:B------:R-:W-:Y:S01]  /*8fa0*/  LEA.HI.X.SX32 R41, R31, R176, 0x1, P5 ;  /* 0x000000b01f297211 */ /* 0x000fe200028f0eff */
[----:B------:R-:W-:Y:S01]  /*8fb0*/  IMAD R145, R28, 0x8, R143 ;  /* 0x000000081c917824 */ /* 0x000fe200078e028f */
[----:B------:R-:W-:-:S02]  /*8fc0*/  LEA R44, P4, R33, R158, 0x1 ;  /* 0x0000009e212c7211 */ /* 0x000fc400078808ff */
[----:B------:R-:W-:Y:S01]  /*8fd0*/  LEA R88, P5, R37, R158, 0x1 ;  /* 0x0000009e25587211 */ /* 0x000fe200078a08ff */
[----:B0-----:R-:W-:Y:S01]  /*8fe0*/  UIMAD UR4, UR7, UR4, URZ ;  /* 0x00000004070472a4 */ /* 0x001fe2000f8e02ff */
[----:B------:R-:W-:Y:S02]  /*8ff0*/  LEA.HI.X.SX32 R47, R35, R176, 0x1, P6 ;  /* 0x000000b0232f7211 */ /* 0x000fe400030f0eff */
[----:B------:R-:W-:Y:S01]  /*9000*/  LEA R94, P6, R51, R158, 0x1 ;  /* 0x0000009e335e7211 */ /* 0x000fe200078c08ff */
[----:B------:R-:W-:Y:S01]  /*9010*/  USHF.L.U32 UR7, UR4, 0x2, URZ ;  /* 0x0000000204077899 */ /* 0x000fe200080006ff */
[-C--:B------:R-:W-:Y:S01]  /*9020*/  LEA.HI.X.SX32 R45, R33, R176.reuse, 0x1, P4 ;  /* 0x000000b0212d7211 */ /* 0x080fe200020f0eff */
[----:B------:R-:W-:Y:S01]  /*9030*/  BAR.SYNC.DEFER_BLOCKING 0x0 ;  /* 0x0000000000007b1d */ /* 0x000fe20000010000 */
[----:B------:R-:W-:Y:S01]  /*9040*/  LEA.HI.X.SX32 R89, R37, R176, 0x1, P5 ;  /* 0x000000b025597211 */ /* 0x000fe200028f0eff */
[----:B------:R-:W-:Y:S01]  /*9050*/  UIMAD.WIDE UR4, UR4, 0x4, URZ ;  /* 0x00000004040478a5 */ /* 0x000fe2000f8e02ff */
[----:B------:R-:W-:-:S02]  /*9060*/  LEA R90, P4, R39, R158, 0x1 ;  /* 0x0000009e275a7211 */ /* 0x000fc400078808ff */
[----:B------:R-:W-:Y:S02]  /*9070*/  LEA R52, P5, R53, R158, 0x1 ;  /* 0x0000009e35347211 */ /* 0x000fe400078a08ff */
[----:B------:R-:W-:Y:S02]  /*9080*/  LEA.HI.X.SX32 R95, R51, R176, 0x1, P6 ;  /* 0x000000b0335f7211 */ /* 0x000fe400030f0eff */
[----:B------:R-:W-:Y:S02]  /*9090*/  LEA R56, P6, R57, R158, 0x1 ;  /* 0x0000009e39387211 */ /* 0x000fe400078c08ff */
[C---:B------:R-:W-:Y:S02]  /*90a0*/  LEA R147, R28.reuse, R145, 0x3 ;  /* 0x000000911c937211 */ /* 0x040fe400078e18ff */
[-C--:B------:R-:W-:Y:S02]  /*90b0*/  LEA.HI.X.SX32 R91, R39, R176.reuse, 0x1, P4 ;  /* 0x000000b0275b7211 */ /* 0x080fe400020f0eff */
[----:B------:R-:W-:Y:S01]  /*90c0*/  LEA.HI.X.SX32 R53, R53, R176, 0x1, P5 ;  /* 0x000000b035357211 */ /* 0x000fe200028f0eff */
[----:B------:R-:W-:Y:S01]  /*90d0*/  IMAD R149, R28, 0x8, R147 ;  /* 0x000000081c957824 */ /* 0x000fe200078e0293 */
[----:B------:R-:W-:-:S02]  /*90e0*/  LEA R54, P4, R55, R158, 0x1 ;  /* 0x0000009e37367211 */ /* 0x000fc400078808ff */
[----:B------:R-:W-:Y:S02]  /*90f0*/  LEA R58, P5, R59, R158, 0x1 ;  /* 0x0000009e3b3a7211 */ /* 0x000fe400078a08ff */
[----:B------:R-:W-:Y:S02]  /*9100*/  LEA.HI.X.SX32 R57, R57, R176, 0x1, P6 ;  /* 0x000000b039397211 */ /* 0x000fe400030f0eff */
[----:B------:R-:W-:Y:S01]  /*9110*/  LEA R62, P6, R63, R158, 0x1 ;  /* 0x0000009e3f3e7211 */ /* 0x000fe200078c08ff */
[----:B------:R-:W0:Y:S01]  /*9120*/  LDS.128 R32, [R5+UR6+0x1800] ;  /* 0x0018000605207984 */ /* 0x000e220008000c00 */
[-C--:B------:R-:W-:Y:S02]  /*9130*/  LEA.HI.X.SX32 R55, R55, R176.reuse, 0x1, P4 ;  /* 0x000000b037377211 */ /* 0x080fe400020f0eff */
[----:B------:R-:W-:Y:S02]  /*9140*/  LEA.HI.X.SX32 R59, R59, R176, 0x1, P5 ;  /* 0x000000b03b3b7211 */ /* 0x000fe400028f0eff */
        /* <DEDUP_REMOVED lines=11> */
[----:B------:R-:W-:Y:S02]  /*9200*/  LEA R70, P6, R71, R158, 0x1 ;  /* 0x0000009e47467211 */ /* 0x000fe400078c08ff */
        /* <DEDUP_REMOVED lines=20> */
[----:B------:R-:W-:Y:S02]  /*9350*/  LEA R159, R28, R157, 0x3 ;  /* 0x0000009d1c9f7211 */ /* 0x000fe400078e18ff */
[-C--:B------:R-:W-:Y:S02]  /*9360*/  LEA.HI.X.SX32 R83, R83, R176.reuse, 0x1, P4 ;  /* 0x000000b053537211 */ /* 0x080fe400020f0eff */
[----:B------:R-:W-:-:S02]  /*9370*/  LEA.HI.X.SX32 R93, R93, R176, 0x1, P5 ;  /* 0x000000b05d5d7211 */ /* 0x000fc400028f0eff */
[-C--:B------:R-:W-:Y:S02]  /*9380*/  LEA R96, P4, R97, R158.reuse, 0x1 ;  /* 0x0000009e61607211 */ /* 0x080fe400078808ff */
[----:B------:R-:W-:Y:S02]  /*9390*/  LEA R100, P5, R101, R158, 0x1 ;  /* 0x0000009e65647211 */ /* 0x000fe400078a08ff */
[----:B------:R-:W-:Y:S02]  /*93a0*/  LEA.HI.X.SX32 R99, R99, R176, 0x1, P6 ;  /* 0x000000b063637211 */ /* 0x000fe400030f0eff */
[----:B------:R-:W-:Y:S02]  /*93b0*/  LEA R163, R28, R159, 0x3 ;  /* 0x0000009f1ca37211 */ /* 0x000fe400078e18ff */
[----:B------:R-:W-:Y:S02]  /*93c0*/  LEA R104, P6, R105, R158, 0x1 ;  /* 0x0000009e69687211 */ /* 0x000fe400078c08ff */
[----:B------:R-:W-:-:S02]  /*93d0*/  LEA.HI.X.SX32 R97, R97, R176, 0x1, P4 ;  /* 0x000000b061617211 */ /* 0x000fc400020f0eff */
[----:B------:R-:W-:Y:S02]  /*93e0*/  LEA.HI.X.SX32 R101, R101, R176, 0x1, P5 ;  /* 0x000000b065657211 */ /* 0x000fe400028f0eff */
[C---:B------:R-:W-:Y:S02]  /*93f0*/  LEA R165, R28.reuse, R163, 0x3 ;  /* 0x000000a31ca57211 */ /* 0x040fe400078e18ff */
[-C--:B------:R-:W-:Y:S02]  /*9400*/  LEA R102, P4, R103, R158.reuse, 0x1 ;  /* 0x0000009e67667211 */ /* 0x080fe400078808ff */
[----:B------:R-:W-:Y:S01]  /*9410*/  LEA R106, P5, R107, R158, 0x1 ;  /* 0x0000009e6b6a7211 */ /* 0x000fe200078a08ff */
[----:B------:R-:W-:Y:S01]  /*9420*/  IMAD R169, R28, 0x8, R165 ;  /* 0x000000081ca97824 */ /* 0x000fe200078e02a5 */
[----:B------:R-:W-:Y:S02]  /*9430*/  LEA.HI.X.SX32 R105, R105, R176, 0x1, P6 ;  /* 0x000000b069697211 */ /* 0x000fe400030f0eff */
[----:B------:R-:W-:-:S02]  /*9440*/  LEA R110, P6, R111, R158, 0x1 ;  /* 0x0000009e6f6e7211 */ /* 0x000fc400078c08ff */
[-C--:B------:R-:W-:Y:S02]  /*9450*/  LEA.HI.X.SX32 R103, R103, R176.reuse, 0x1, P4 ;  /* 0x000000b067677211 */ /* 0x080fe400020f0eff */
[----:B------:R-:W-:Y:S02]  /*9460*/  LEA.HI.X.SX32 R107, R107, R176, 0x1, P5 ;  /* 0x000000b06b6b7211 */ /* 0x000fe400028f0eff */
[-C--:B------:R-:W-:Y:S02]  /*9470*/  LEA R108, P4, R109, R158.reuse, 0x1 ;  /* 0x0000009e6d6c7211 */ /* 0x080fe400078808ff */
[----:B------:R-:W-:Y:S02]  /*9480*/  LEA R112, P5, R123, R158, 0x1 ;  /* 0x0000009e7b707211 */ /* 0x000fe400078a08ff */
[----:B------:R-:W-:Y:S02]  /*9490*/  LEA.HI.X.SX32 R111, R111, R176, 0x1, P6 ;  /* 0x000000b06f6f7211 */ /* 0x000fe400030f0eff */
[----:B------:R-:W-:-:S02]  /*94a0*/  LEA R120, P6, R17, R158, 0x1 ;  /* 0x0000009e11787211 */ /* 0x000fc400078c08ff */
[-C--:B------:R-:W-:Y:S02]  /*94b0*/  LEA.HI.X.SX32 R109, R109, R176.reuse, 0x1, P4 ;  /* 0x000000b06d6d7211 */ /* 0x080fe400020f0eff */
[----:B------:R-:W-:Y:S02]  /*94c0*/  LEA.HI.X.SX32 R113, R123, R176, 0x1, P5 ;  /* 0x000000b07b717211 */ /* 0x000fe400028f0eff */
[C---:B------:R-:W-:Y:S02]  /*94d0*/  LEA R171, R28.reuse, R169, 0x3 ;  /* 0x000000a91cab7211 */ /* 0x040fe400078e18ff */
[-C--:B------:R-:W-:Y:S02]  /*94e0*/  LEA R118, P4, R15, R158.reuse, 0x1 ;  /* 0x0000009e0f767211 */ /* 0x080fe400078808ff */
[----:B------:R-:W-:Y:S01]  /*94f0*/  LEA R122, P5, R19, R158, 0x1 ;  /* 0x0000009e137a7211 */ /* 0x000fe200078a08ff */
[----:B------:R-:W-:Y:S01]  /*9500*/  IMAD R173, R28, 0x8, R171 ;  /* 0x000000081cad7824 */ /* 0x000fe200078e02ab */
[----:B------:R-:W-:-:S02]  /*9510*/  LEA.HI.X.SX32 R121, R17, R176, 0x1, P6 ;  /* 0x000000b011797211 */ /* 0x000fc400030f0eff */
[----:B------:R-:W-:Y:S02]  /*9520*/  LEA R126, P6, R23, R158, 0x1 ;  /* 0x0000009e177e7211 */ /* 0x000fe400078c08ff */
[-C--:B------:R-:W-:Y:S02]  /*9530*/  LEA.HI.X.SX32 R119, R15, R176.reuse, 0x1, P4 ;  /* 0x000000b00f777211 */ /* 0x080fe400020f0eff */
[----:B------:R-:W-:Y:S01]  /*9540*/  LEA.HI.X.SX32 R123, R19, R176, 0x1, P5 ;  /* 0x000000b0137b7211 */ /* 0x000fe200028f0eff */
[----:B------:R-:W-:Y:S01]  /*9550*/  LDS.128 R12, [R5+UR6+0x400] ;  /* 0x00040006050c7984 */ /* 0x000fe20008000c00 */
[-C--:B------:R-:W-:Y:S02]  /*9560*/  LEA R124, P4, R21, R158.reuse, 0x1 ;  /* 0x0000009e157c7211 */ /* 0x080fe400078808ff */
[----:B------:R-:W-:Y:S01]  /*9570*/  LEA R128, P5, R129, R158, 0x1 ;  /* 0x0000009e81807211 */ /* 0x000fe200078a08ff */
[----:B------:R-:W-:Y:S01]  /*9580*/  LDS.128 R16, [R5+UR6+0x800] ;  /* 0x0008000605107984 */ /* 0x000fe20008000c00 */
[----:B------:R-:W-:-:S02]  /*9590*/  LEA.HI.X.SX32 R127, R23, R176, 0x1, P6 ;  /* 0x000000b0177f7211 */ /* 0x000fc400030f0eff */
[----:B------:R-:W-:Y:S02]  /*95a0*/  LEA R132, P6, R11, R158, 0x1 ;  /* 0x0000009e0b847211 */ /* 0x000fe400078c08ff */
[-C--:B------:R-:W-:Y:S02]  /*95b0*/  LEA.HI.X.SX32 R125, R21, R176.reuse, 0x1, P4 ;  /* 0x000000b0157d7211 */ /* 0x080fe400020f0eff */
[----:B------:R-:W-:Y:S01]  /*95c0*/  LEA.HI.X.SX32 R129, R129, R176, 0x1, P5 ;  /* 0x000000b081817211 */ /* 0x000fe200028f0eff */
[----:B------:R-:W-:Y:S01]  /*95d0*/  LDS.128 R20, [R5+UR6+0xc00] ;  /* 0x000c000605147984 */ /* 0x000fe20008000c00 */
[C---:B------:R-:W-:Y:S02]  /*95e0*/  LEA R175, R28.reuse, R173, 0x3 ;  /* 0x000000ad1caf7211 */ /* 0x040fe400078e18ff */
[-C--:B------:R-:W-:Y:S02]  /*95f0*/  LEA R130, P4, R25, R158.reuse, 0x1 ;  /* 0x0000009e19827211 */ /* 0x080fe400078808ff */
[----:B------:R-:W-:Y:S01]  /*9600*/  LEA R134, P5, R27, R158, 0x1 ;  /* 0x0000009e1b867211 */ /* 0x000fe200078a08ff */
[----:B------:R-:W-:Y:S01]  /*9610*/  IMAD R174, R28, 0x8, R175 ;  /* 0x000000081cae7824 */ /* 0x000fe200078e02af */
[----:B------:R-:W-:-:S02]  /*9620*/  LEA.HI.X.SX32 R133, R11, R176, 0x1, P6 ;  /* 0x000000b00b857211 */ /* 0x000fc400030f0eff */
[----:B------:R-:W1:Y:S01]  /*9630*/  LDS.128 R8, [R5+UR6] ;  /* 0x0000000605087984 */ /* 0x000e620008000c00 */
[-C--:B------:R-:W-:Y:S02]  /*9640*/  LEA.HI.X.SX32 R131, R25, R176.reuse, 0x1, P4 ;  /* 0x000000b019837211 */ /* 0x080fe400020f0eff */
[----:B------:R-:W-:Y:S02]  /*9650*/  LEA.HI.X.SX32 R135, R27, R176, 0x1, P5 ;  /* 0x000000b01b877211 */ /* 0x000fe400028f0eff */
[----:B------:R-:W-:Y:S01]  /*9660*/  FSETP.NEU.AND P3, PT, R30, RZ, PT ;  /* 0x000000ff1e00720b */ /* 0x000fe20003f6d000 */
[----:B------:R-:W-:Y:S01]  /*9670*/  LDS.128 R24, [R5+UR6+0x1000] ;  /* 0x0010000605187984 */ /* 0x000fe20008000c00 */
[----:B------:R-:W-:Y:S02]  /*9680*/  FSETP.NEU.AND P1, PT, R36, RZ, PT ;  /* 0x000000ff2400720b */ /* 0x000fe40003f2d000 */
[-C--:B------:R-:W-:Y:S01]  /*9690*/  LEA R138, P6, R139, R158.reuse, 0x1 ;  /* 0x0000009e8b8a7211 */ /* 0x080fe200078c08ff */
[----:B------:R-:W2:Y:S01]  /*96a0*/  LDS.128 R28, [R5+UR6+0x1400] ;  /* 0x00140006051c7984 */ /* 0x000ea20008000c00 */
[----:B------:R-:W-:-:S02]  /*96b0*/  LEA R136, P4, R137, R158, 0x1 ;  /* 0x0000009e89887211 */ /* 0x000fc400078808ff */
[----:B------:R-:W-:Y:S01]  /*96c0*/  LEA.HI.X.SX32 R139, R139, R176, 0x1, P6 ;  /* 0x000000b08b8b7211 */ /* 0x000fe200030f0eff */
[----:B------:R3:W4:Y:S01]  /*96d0*/  LDS.128 R36, [R5+UR6+0x1c00] ;  /* 0x001c000605247984 */ /* 0x0007220008000c00 */
[----:B------:R-:W-:Y:S02]  /*96e0*/  LEA R144, P6, R145, R158, 0x1 ;  /* 0x0000009e91907211 */ /* 0x000fe400078c08ff */
[----:B0-----:R-:W-:Y:S02]  /*96f0*/  PRMT R51, R33, 0x7632, R51 ;  /* 0x0000763221337816 */ /* 0x001fe40000000033 */
[----:B------:R-:W-:Y:S02]  /*9700*/  LEA.HI.X.SX32 R145, R145, R176, 0x1, P6 ;  /* 0x000000b091917211 */ /* 0x000fe400030f0eff */
[-C--:B------:R-:W-:Y:S02]  /*9710*/  LEA R150, P6, R151, R158.reuse, 0x1 ;  /* 0x0000009e97967211 */ /* 0x080fe400078c08ff */
[----:B------:R-:W-:-:S02]  /*9720*/  LEA R140, P5, R141, R158, 0x1 ;  /* 0x0000009e8d8c7211 */ /* 0x000fc400078a08ff */
[----:B------:R-:W-:Y:S02]  /*9730*/  LEA.HI.X.SX32 R151, R151, R176, 0x1, P6 ;  /* 0x000000b097977211 */ /* 0x000fe400030f0eff */
[----:B------:R-:W-:Y:S02]  /*9740*/  LEA R156, P6, R157, R158, 0x1 ;  /* 0x0000009e9d9c7211 */ /* 0x000fe400078c08ff */
[-C--:B------:R-:W-:Y:S02]  /*9750*/  LEA.HI.X.SX32 R137, R137, R176.reuse, 0x1, P4 ;  /* 0x000000b089897211 */ /* 0x080fe400020f0eff */
[----:B------:R-:W-:Y:S02]  /*9760*/  LEA.HI.X.SX32 R157, R157, R176, 0x1, P6 ;  /* 0x000000b09d9d7211 */ /* 0x000fe400030f0eff */
[-C--:B------:R-:W-:Y:S02]  /*9770*/  LEA R166, P6, R165, R158.reuse, 0x1 ;  /* 0x0000009ea5a67211 */ /* 0x080fe400078c08ff */
[----:B------:R-:W-:-:S02]  /*9780*/  LEA R142, P4, R143, R158, 0x1 ;  /* 0x0000009e8f8e7211 */ /* 0x000fc400078808ff */
[----:B------:R-:W-:Y:S02]  /*9790*/  LEA.HI.X.SX32 R167, R165, R176, 0x1, P6 ;  /* 0x000000b0a5a77211 */ /* 0x000fe400030f0eff */
[C---:B------:R-:W-:Y:S01]  /*97a0*/  LEA R172, P6, R173.reuse, R158, 0x1 ;  /* 0x0000009eadac7211 */ /* 0x040fe200078c08ff */
[----:B-1----:R0:W-:Y:S01]  /*97b0*/  STG.E.U16 desc[UR10][R6.64], R8 ;  /* 0x0000000806007986 */ /* 0x0021e2000c10150a */
[----:B---3--:R-:W-:Y:S02]  /*97c0*/  PRMT R5, R8, 0x7632, R5 ;  /* 0x0000763208057816 */ /* 0x008fe40000000005 */
[-C--:B------:R-:W-:Y:S01]  /*97d0*/  LEA.HI.X.SX32 R173, R173, R176.reuse, 0x1, P6 ;  /* 0x000000b0adad7211 */ /* 0x080fe200030f0eff */
[----:B------:R1:W-:Y:S01]  /*97e0*/  STG.E.U16 desc[UR10][R42.64], R12 ;  /* 0x0000000c2a007986 */ /* 0x0003e2000c10150a */
[----:B------:R-:W-:Y:S02]  /*97f0*/  FSETP.NEU.AND P6, PT, R50, RZ, PT ;  /* 0x000000ff3200720b */ /* 0x000fe40003fcd000 */
[----:B------:R-:W-:Y:S01]  /*9800*/  LEA.HI.X.SX32 R141, R141, R176, 0x1, P5 ;  /* 0x000000b08d8d7211 */ /* 0x000fe200028f0eff */
[----:B------:R3:W-:Y:S01]  /*9810*/  STG.E.U16 desc[UR10][R40.64], R16 ;  /* 0x0000001028007986 */ /* 0x0007e2000c10150a */
[----:B------:R-:W-:-:S02]  /*9820*/  LEA R146, P5, R147, R158, 0x1 ;  /* 0x0000009e93927211 */ /* 0x000fc400078a08ff */
[----:B--2---:R-:W-:Y:S01]  /*9830*/  PRMT R50, R29, 0x7632, R50 ;  /* 0x000076321d327816 */ /* 0x004fe20000000032 */
[----:B------:R-:W-:Y:S01]  /*9840*/  STG.E.U16 desc[UR10][R44.64], R20 ;  /* 0x000000142c007986 */ /* 0x000fe2000c10150a */
[----:B0-----:R-:W-:Y:S02]  /*9850*/  PRMT R7, R12, 0x7632, R7 ;  /* 0x000076320c077816 */ /* 0x001fe40000000007 */
[----:B------:R-:W-:Y:S01]  /*9860*/  PRMT R6, R16, 0x7632, R6 ;  /* 0x0000763210067816 */ /* 0x000fe20000000006 */
[----:B------:R0:W-:Y:S01]  /*9870*/  STG.E.U16 desc[UR10][R46.64], R24 ;  /* 0x000000182e007986 */ /* 0x0001e2000c10150a */
[----:B------:R-:W-:Y:S02]  /*9880*/  PRMT R8, R20, 0x7632, R8 ;  /* 0x0000763214087816 */ /* 0x000fe40000000008 */
[----:B-1----:R-:W-:Y:S01]  /*9890*/  PRMT R43, R13, 0x7632, R43 ;  /* 0x000076320d2b7816 */ /* 0x002fe2000000002b */
[----:B------:R1:W-:Y:S01]  /*98a0*/  STG.E.U16 desc[UR10][R88.64], R28 ;  /* 0x0000001c58007986 */ /* 0x0003e2000c10150a */
[----:B---3--:R-:W-:-:S02]  /*98b0*/  PRMT R41, R9, 0x7632, R41 ;  /* 0x0000763209297816 */ /* 0x008fc40000000029 */
[----:B------:R-:W-:Y:S01]  /*98c0*/  LEA.HI.X.SX32 R143, R143, R176, 0x1, P4 ;  /* 0x000000b08f8f7211 */ /* 0x000fe200020f0eff */
[----:B------:R2:W-:Y:S01]  /*98d0*/  STG.E.U16 desc[UR10][R90.64], R32 ;  /* 0x000000205a007986 */ /* 0x0005e2000c10150a */
[----:B------:R-:W-:Y:S02]  /*98e0*/  LEA R148, P4, R149, R158, 0x1 ;  /* 0x0000009e95947211 */ /* 0x000fe400078808ff */
[----:B------:R-:W-:Y:S01]  /*98f0*/  LEA.HI.X.SX32 R147, R147, R176, 0x1, P5 ;  /* 0x000000b093937211 */ /* 0x000fe200028f0eff */
[----:B----4-:R3:W-:Y:S01]  /*9900*/  STG.E.U16 desc[UR10][R94.64], R36 ;  /* 0x000000245e007986 */ /* 0x0107e2000c10150a */
[----:B0-----:R-:W-:Y:S02]  /*9910*/  PRMT R24, R24, 0x7632, R24 ;  /* 0x0000763218187816 */ /* 0x001fe40000000018 */
[----:B------:R-:W-:Y:S01]  /*9920*/  PRMT R46, R17, 0x7632, R46 ;  /* 0x00007632112e7816 */ /* 0x000fe2000000002e */
[----:B------:R0:W-:Y:S01]  /*9930*/  STG.E.U16 desc[UR10][R52.64], R5 ;  /* 0x0000000534007986 */ /* 0x0001e2000c10150a */
[----:B-1----:R-:W-:-:S02]  /*9940*/  PRMT R28, R28, 0x7632, R28 ;  /* 0x000076321c1c7816 */ /* 0x002fc4000000001c */
[----:B------:R-:W-:Y:S01]  /*9950*/  LEA R152, P5, R153, R158, 0x1 ;  /* 0x0000009e99987211 */ /* 0x000fe200078a08ff */
[----:B------:R-:W-:Y:S01]  /*9960*/  STG.E.U16 desc[UR10][R54.64], R7 ;  /* 0x0000000736007986 */ /* 0x000fe2000c10150a */
[----:B--2---:R-:W-:Y:S02]  /*9970*/  PRMT R32, R32, 0x7632, R32 ;  /* 0x0000763220207816 */ /* 0x004fe40000000020 */
[----:B------:R-:W-:Y:S01]  /*9980*/  LEA.HI.X.SX32 R149, R149, R176, 0x1, P4 ;  /* 0x000000b095957211 */ /* 0x000fe200020f0eff */
[----:B------:R1:W-:Y:S01]  /*9990*/  STG.E.U16 desc[UR10][R56.64], R6 ;  /* 0x0000000638007986 */ /* 0x0003e2000c10150a */
[----:B---3--:R-:W-:Y:S02]  /*99a0*/  PRMT R36, R36, 0x7632, R36 ;  /* 0x0000763224247816 */ /* 0x008fe40000000024 */
[----:B------:R-:W-:Y:S01]  /*99b0*/  LEA R154, P4, R155, R158, 0x1 ;  /* 0x0000009e9b9a7211 */ /* 0x000fe200078808ff */
[----:B------:R-:W-:Y:S01]  /*99c0*/  STG.E.U16 desc[UR10][R58.64], R8 ;  /* 0x000000083a007986 */ /* 0x000fe2000c10150a */
[----:B0-----:R-:W-:-:S02]  /*99d0*/  PRMT R5, R21, 0x7632, R5 ;  /* 0x0000763215057816 */ /* 0x001fc40000000005 */
[----:B------:R-:W-:Y:S01]  /*99e0*/  PRMT R52, R37, 0x7632, R52 ;  /* 0x0000763225347816 */ /* 0x000fe20000000034 */
[----:B------:R-:W-:Y:S01]  /*99f0*/  STG.E.U16 desc[UR10][R60.64], R24 ;  /* 0x000000183c007986 */ /* 0x000fe2000c10150a */
[----:B------:R-:W-:Y:S02]  /*9a00*/  LEA.HI.X.SX32 R153, R153, R176, 0x1, P5 ;  /* 0x000000b099997211 */ /* 0x000fe400028f0eff */
[----:B------:R-:W-:Y:S01]  /*9a10*/  LEA R160, P5, R159, R158, 0x1 ;  /* 0x0000009e9fa07211 */ /* 0x000fe200078a08ff */
[----:B------:R0:W-:Y:S01]  /*9a20*/  STG.E.U16 desc[UR10][R62.64], R28 ;  /* 0x0000001c3e007986 */ /* 0x0001e2000c10150a */
[----:B------:R-:W-:Y:S01]  /*9a30*/  LEA.HI.X.SX32 R155, R155, R176, 0x1, P4 ;  /* 0x000000b09b9b7211 */ /* 0x000fe200020f0eff */
[----:B-1----:R-:W1:Y:S01]  /*9a40*/  LDC.64 R6, c[0x0][0x3a0] ;  /* 0x0000e800ff067b82 */ /* 0x002e620000000a00 */
[----:B------:R-:W-:Y:S01]  /*9a50*/  LEA R162, P4, R163, R158, 0x1 ;  /* 0x0000009ea3a27211 */ /* 0x000fe200078808ff */
[----:B------:R2:W-:Y:S01]  /*9a60*/  STG.E.U16 desc[UR10][R68.64], R32 ;  /* 0x0000002044007986 */ /* 0x0005e2000c10150a */
[----:B------:R-:W-:-:S02]  /*9a70*/  LEA.HI.X.SX32 R161, R159, R176, 0x1, P5 ;  /* 0x000000b09fa17211 */ /* 0x000fc400028f0eff */
[----:B------:R-:W-:Y:S01]  /*9a80*/  LEA R164, P5, R169, R158, 0x1 ;  /* 0x0000009ea9a47211 */ /* 0x000fe200078a08ff */
[----:B------:R-:W-:Y:S01]  /*9a90*/  STG.E.U16 desc[UR10][R74.64], R36 ;  /* 0x000000244a007986 */ /* 0x000fe2000c10150a */
[----:B------:R-:W-:Y:S02]  /*9aa0*/  LEA.HI.X.SX32 R163, R163, R176, 0x1, P4 ;  /* 0x000000b0a3a37211 */ /* 0x000fe400020f0eff */
[----:B------:R-:W-:Y:S01]  /*9ab0*/  LEA R168, P4, R171, R158, 0x1 ;  /* 0x0000009eaba87211 */ /* 0x000fe200078808ff */
[----:B------:R3:W-:Y:S01]  /*9ac0*/  STG.E.U16 desc[UR10][R66.64], R9 ;  /* 0x0000000942007986 */ /* 0x0007e2000c10150a */
[----:B0-----:R-:W-:Y:S02]  /*9ad0*/  PRMT R63, R10, 0x7632, R63 ;  /* 0x000076320a3f7816 */ /* 0x001fe4000000003f */
[----:B------:R-:W-:Y:S01]  /*9ae0*/  LEA.HI.X.SX32 R165, R169, R176, 0x1, P5 ;  /* 0x000000b0a9a57211 */ /* 0x000fe200028f0eff */
[----:B------:R-:W-:Y:S01]  /*9af0*/  STG.E.U16 desc[UR10][R72.64], R13 ;  /* 0x0000000d48007986 */ /* 0x000fe2000c10150a */
[----:B--2---:R-:W-:-:S02]  /*9b00*/  PRMT R68, R30, 0x7632, R68 ;  /* 0x000076321e447816 */ /* 0x004fc40000000044 */
[----:B------:R-:W-:Y:S01]  /*9b10*/  PRMT R69, R34, 0x7632, R69 ;  /* 0x0000763222457816 */ /* 0x000fe20000000045 */
[----:B------:R0:W-:Y:S01]  /*9b20*/  STG.E.U16 desc[UR10][R64.64], R17 ;  /* 0x0000001140007986 */ /* 0x0001e2000c10150a */
[----:B------:R-:W-:Y:S02]  /*9b30*/  LEA R170, P5, R175, R158, 0x1 ;  /* 0x0000009eafaa7211 */ /* 0x000fe400078a08ff */
[----:B------:R-:W-:Y:S01]  /*9b40*/  LEA.HI.X.SX32 R169, R171, R176, 0x1, P4 ;  /* 0x000000b0aba97211 */ /* 0x000fe200020f0eff */
[----:B------:R2:W-:Y:S01]  /*9b50*/  STG.E.U16 desc[UR10][R70.64], R21 ;  /* 0x0000001546007986 */ /* 0x0005e2000c10150a */
[----:B---3--:R-:W-:Y:S02]  /*9b60*/  PRMT R66, R22, 0x7632, R66 ;  /* 0x0000763216427816 */ /* 0x008fe40000000042 */
[----:B------:R-:W-:Y:S01]  /*9b70*/  PRMT R67, R26, 0x7632, R67 ;  /* 0x000076321a437816 */ /* 0x000fe20000000043 */
[----:B------:R3:W-:Y:S01]  /*9b80*/  STG.E.U16 desc[UR10][R76.64], R25 ;  /* 0x000000194c007986 */ /* 0x0007e2000c10150a */
[----:B------:R-:W-:-:S02]  /*9b90*/  LEA R158, P4, R174, R158, 0x1 ;  /* 0x0000009eae9e7211 */ /* 0x000fc400078808ff */
[-C--:B------:R-:W-:Y:S01]  /*9ba0*/  LEA.HI.X.SX32 R171, R175, R176.reuse, 0x1, P5 ;  /* 0x000000b0afab7211 */ /* 0x080fe200028f0eff */
[----:B------:R4:W-:Y:S01]  /*9bb0*/  STG.E.U16 desc[UR10][R78.64], R29 ;  /* 0x0000001d4e007986 */ /* 0x0009e2000c10150a */
[----:B0-----:R-:W-:Y:S02]  /*9bc0*/  PRMT R64, R14, 0x7632, R64 ;  /* 0x000076320e407816 */ /* 0x001fe40000000040 */
[----:B------:R-:W-:Y:S01]  /*9bd0*/  PRMT R65, R18, 0x7632, R65 ;  /* 0x0000763212417816 */ /* 0x000fe20000000041 */
[----:B------:R0:W-:Y:S01]  /*9be0*/  STG.E.U16 desc[UR10][R84.64], R33 ;  /* 0x0000002154007986 */ /* 0x0001e2000c10150a */
[----:B--2---:R-:W-:Y:S02]  /*9bf0*/  PRMT R70, R38, 0x7632, R70 ;  /* 0x0000763226467816 */ /* 0x004fe40000000046 */
[----:B------:R-:W-:Y:S01]  /*9c00*/  LEA.HI.X.SX32 R159, R174, R176, 0x1, P4 ;  /* 0x000000b0ae9f7211 */ /* 0x000fe200020f0eff */
[----:B------:R2:W-:Y:S01]  /*9c10*/  STG.E.U16 desc[UR10][R80.64], R37 ;  /* 0x0000002550007986 */ /* 0x0005e2000c10150a */
[----:B---3--:R-:W-:-:S02]  /*9c20*/  PRMT R25, R25, 0x7632, R25 ;  /* 0x0000763219197816 */ /* 0x008fc40000000019 */
[----:B------:R-:W-:Y:S01]  /*9c30*/  FSEL R115, R115, -INF , P2 ;  /* 0xff80000073737808 */ /* 0x000fe20001000000 */
[----:B------:R3:W-:Y:S01]  /*9c40*/  STG.E.U16 desc[UR10][R82.64], R41 ;  /* 0x0000002952007986 */ /* 0x0007e2000c10150a */
[----:B----4-:R-:W-:Y:S02]  /*9c50*/  PRMT R79, R39, 0x7632, R79 ;  /* 0x00007632274f7816 */ /* 0x010fe4000000004f */
[----:B------:R-:W-:Y:S01]  /*9c60*/  FSEL R116, R116, -INF , P1 ;  /* 0xff80000074747808 */ /* 0x000fe20000800000 */
[----:B------:R4:W-:Y:S01]  /*9c70*/  STG.E.U16 desc[UR10][R86.64], R43 ;  /* 0x0000002b56007986 */ /* 0x0009e2000c10150a */
[----:B0-----:R-:W-:Y:S01]  /*9c80*/  PRMT R84, R27, 0x7632, R84 ;  /* 0x000076321b547816 */ /* 0x001fe20000000054 */
[----:B------:R-:W-:Y:S01]  /*9c90*/  FFMA R9, R115, 0.69314718246459960938, R2 ;  /* 0x3f31721873097823 */ /* 0x000fe20000000002 */
[----:B------:R-:W-:Y:S01]  /*9ca0*/  PRMT R85, R35, 0x7632, R85 ;  /* 0x0000763223557816 */ /* 0x000fe20000000055 */
[----:B------:R-:W-:Y:S01]  /*9cb0*/  STG.E.U16 desc[UR10][R92.64], R46 ;  /* 0x0000002e5c007986 */ /* 0x000fe2000c10150a */
[----:B--2---:R-:W-:-:S02]  /*9cc0*/  PRMT R80, R11, 0x7632, R80 ;  /* 0x000076320b507816 */ /* 0x004fc40000000050 */
[----:B------:R-:W-:Y:S01]  /*9cd0*/  PRMT R81, R15, 0x7632, R81 ;  /* 0x000076320f517816 */ /* 0x000fe20000000051 */
[----:B------:R0:W-:Y:S01]  /*9ce0*/  STG.E.U16 desc[UR10][R96.64], R5 ;  /* 0x0000000560007986 */ /* 0x0001e2000c10150a */
[----:B---3--:R-:W-:Y:S02]  /*9cf0*/  PRMT R83, R19, 0x7632, R83 ;  /* 0x0000763213537816 */ /* 0x008fe40000000053 */
[----:B------:R-:W-:Y:S01]  /*9d00*/  PRMT R82, R23, 0x7632, R82 ;  /* 0x0000763217527816 */ /* 0x000fe20000000052 */
[----:B------:R-:W-:Y:S01]  /*9d10*/  STG.E.U16 desc[UR10][R98.64], R25 ;  /* 0x0000001962007986 */ /* 0x000fe2000c10150a */
[----:B----4-:R-:W-:Y:S02]  /*9d20*/  PRMT R86, R31, 0x7632, R86 ;  /* 0x000076321f567816 */ /* 0x010fe40000000056 */
[----:B------:R-:W-:Y:S01]  /*9d30*/  FSEL R117, R117, -INF , P6 ;  /* 0xff80000075757808 */ /* 0x000fe20003000000 */
[----:B------:R-:W-:Y:S04]  /*9d40*/  STG.E.U16 desc[UR10][R100.64], R50 ;  /* 0x0000003264007986 */ /* 0x000fe8000c10150a */
[----:B------:R-:W-:Y:S01]  /*9d50*/  STG.E.U16 desc[UR10][R102.64], R51 ;  /* 0x0000003366007986 */ /* 0x000fe2000c10150a */
[----:B0-----:R-:W-:-:S03]  /*9d60*/  FSEL R5, R114, -INF , P3 ;  /* 0xff80000072057808 */ /* 0x001fc60001800000 */
[----:B------:R-:W-:Y:S02]  /*9d70*/  STG.E.U16 desc[UR10][R104.64], R52 ;  /* 0x0000003468007986 */ /* 0x000fe4000c10150a */
[----:B------:R-:W-:Y:S01]  /*9d80*/  FFMA R8, R5, 0.69314718246459960938, R0 ;  /* 0x3f31721805087823 */ /* 0x000fe20000000000 */
[----:B------:R-:W-:Y:S01]  /*9d90*/  IMAD.HI R0, R194, 0x4, RZ ;  /* 0x00000004c2007827 */ /* 0x000fe200078e02ff */
[----:B------:R0:W-:Y:S04]  /*9da0*/  STG.E.U16 desc[UR10][R106.64], R10 ;  /* 0x0000000a6a007986 */ /* 0x0001e8000c10150a */
[----:B------:R-:W-:Y:S04]  /*9db0*/  STG.E.U16 desc[UR10][R108.64], R14 ;  /* 0x0000000e6c007986 */ /* 0x000fe8000c10150a */
[----:B------:R-:W-:Y:S04]  /*9dc0*/  STG.E.U16 desc[UR10][R110.64], R18 ;  /* 0x000000126e007986 */ /* 0x000fe8000c10150a */
[----:B------:R-:W-:Y:S01]  /*9dd0*/  STG.E.U16 desc[UR10][R112.64], R22 ;  /* 0x0000001670007986 */ /* 0x000fe2000c10150a */
[----:B0-----:R-:W-:Y:S01]  /*9de0*/  FFMA R10, R116, 0.69314718246459960938, R3 ;  /* 0x3f317218740a7823 */ /* 0x001fe20000000003 */
[----:B------:R-:W-:-:S02]  /*9df0*/  SHF.L.U32 R3, R194, 0x2, RZ ;  /* 0x00000002c2037819 */ /* 0x000fc400000006ff */
[----:B------:R-:W-:Y:S02]  /*9e00*/  STG.E.U16 desc[UR10][R118.64], R26 ;  /* 0x0000001a76007986 */ /* 0x000fe4000c10150a */
[----:B-1----:R-:W-:Y:S02]  /*9e10*/  IADD3 R2, P1, P2, R3, UR7, R6 ;  /* 0x0000000703027c10 */ /* 0x002fe4000fa3e006 */
[----:B------:R-:W-:Y:S02]  /*9e20*/  STG.E.U16 desc[UR10][R120.64], R30 ;  /* 0x0000001e78007986 */ /* 0x000fe4000c10150a */
[----:B------:R-:W-:Y:S02]  /*9e30*/  IADD3.X R3, PT, PT, R0, UR5, R7, P1, P2 ;  /* 0x0000000500037c10 */ /* 0x000fe40008fe4407 */
[----:B------:R-:W-:Y:S04]  /*9e40*/  STG.E.U16 desc[UR10][R122.64], R34 ;  /* 0x000000227a007986 */ /* 0x000fe8000c10150a */
        /* <DEDUP_REMOVED lines=9> */
[----:B------:R0:W-:Y:S04]  /*9ee0*/  STG.E.U16 desc[UR10][R142.64], R11 ;  /* 0x0000000b8e007986 */ /* 0x0001e8000c10150a */
[----:B------:R1:W-:Y:S04]  /*9ef0*/  STG.E.U16 desc[UR10][R144.64], R15 ;  /* 0x0000000f90007986 */ /* 0x0003e8000c10150a */
[----:B------:R1:W-:Y:S04]  /*9f00*/  STG.E.U16 desc[UR10][R146.64], R19 ;  /* 0x0000001392007986 */ /* 0x0003e8000c10150a */
[----:B------:R1:W-:Y:S01]  /*9f10*/  STG.E.U16 desc[UR10][R148.64], R23 ;  /* 0x0000001794007986 */ /* 0x0003e2000c10150a */
[----:B0-----:R-:W-:-:S03]  /*9f20*/  FFMA R11, R117, 0.69314718246459960938, R4 ;  /* 0x3f317218750b7823 */ /* 0x001fc60000000004 */
[----:B------:R1:W-:Y:S04]  /*9f30*/  STG.E.U16 desc[UR10][R150.64], R27 ;  /* 0x0000001b96007986 */ /* 0x0003e8000c10150a */
        /* <DEDUP_REMOVED lines=10> */
[----:B------:R1:W-:Y:S01]  /*9fe0*/  STG.E.U16 desc[UR10][R158.64], R79 ;  /* 0x0000004f9e007986 */ /* 0x0003e2000c10150a */
[----:B------:R-:W-:Y:S06]  /*9ff0*/  BAR.SYNC.DEFER_BLOCKING 0x0 ;  /* 0x0000000000007b1d */ /* 0x000fec0000010000 */
[----:B------:R1:W-:Y:S02]  /*a000*/  STS.128 [R48+UR6], R8 ;  /* 0x0000000830007988 */ /* 0x0003e40008000c06 */
[----:B------:R-:W-:Y:S06]  /*a010*/  BAR.SYNC.DEFER_BLOCKING 0x0 ;  /* 0x0000000000007b1d */ /* 0x000fec0000010000 */
[----:B------:R-:W-:Y:S05]  /*a020*/  @P0 EXIT ;  /* 0x000000000000094d */ /* 0x000fea0003800000 */
[----:B------:R-:W0:Y:S04]  /*a030*/  LDS R49, [R49] ;  /* 0x0000000031317984 */ /* 0x000e280000000800 */
[----:B0-----:R-:W-:Y:S01]  /*a040*/  STG.E desc[UR10][R2.64], R49 ;  /* 0x0000003102007986 */ /* 0x001fe2000c10190a */
[----:B------:R-:W-:Y:S05]  /*a050*/  EXIT ;  /* 0x000000000000794d */ /* 0x000fea0003800000 */
.L_x_2:
[----:B------:R-:W-:-:S00]  /*a060*/  BRA `(.L_x_2) ;  /* 0xfffffffc00fc7947 */ /* 0x000fc0000383ffff */
[----:B------:R-:W-:-:S00]  /*a070*/  NOP ;  /* 0x0000000000007918 */ /* 0x000fc00000000000 */
        /* <DEDUP_REMOVED lines=8> */
.L_x_3:


//--------------------- .nv.global.init           --------------------------
	.section	.nv.global.init,"aw",@progbits
.nv.global.init:
	.type		_$_str,@object
	.size		_$_str,(.L_0 - _$_str)
_$_str:
        /*0000*/ 	.byte	0x5f, 0x5f, 0x43, 0x55, 0x44, 0x41, 0x5f, 0x46, 0x54, 0x5a, 0x00
.L_0:


//--------------------- .nv.shared.attn_fwd       --------------------------
	.section	.nv.shared.attn_fwd,"aw",@nobits
	.sectionflags	@""
	.align	16
	.zero		1024


//--------------------- .nv.shared.reserved.0     --------------------------
	.section	.nv.shared.reserved.0,"aw",@nobits
	.weak		__nv_reservedSMEM_offset_0_alias
	.size		__nv_reservedSMEM_offset_0_alias, 0, 64
	.other		__nv_reservedSMEM_offset_0_alias,@"STO_CUDA_RESERVED_SHARED STV_DEFAULT"
__nv_reservedSMEM_offset_0_alias:
	.zero		0
	.zero		64


//--------------------- .nv.constant0.attn_fwd    --------------------------
	.section	.nv.constant0.attn_fwd,"a",@progbits
	.sectionflags	@""
	.align	4
.nv.constant0.attn_fwd:
	.zero		1032


//--------------------- SYMBOLS --------------------------

	.type		.nv.reservedSmem.offset0,@object
	.size		.nv.reservedSmem.offset0,0x4
	.type		.nv.reservedSmem.cap,@object
	.size		.nv.reservedSmem.cap,0x4
